//
// Generated by NVIDIA NVVM Compiler
//
// Compiler Build ID: CL-36424714
// Cuda compilation tools, release 13.0, V13.0.88
// Based on NVVM 20.0.0
//

.version 9.0
.target sm_100
.address_size 64

	// .globl	default_function_kernel0
// _ZZ24default_function_kernel0E8A_shared has been demoted
// _ZZ24default_function_kernel0E8B_shared has been demoted

.visible .entry default_function_kernel0(
	.param .u64 .ptr .align 1 default_function_kernel0_param_0,
	.param .u64 .ptr .align 1 default_function_kernel0_param_1,
	.param .u64 .ptr .align 1 default_function_kernel0_param_2
)
{
	.reg .pred 	%p<47>;
	.reg .b32 	%r<96>;
	.reg .b32 	%f<1490>;
	.reg .b64 	%rd<28>;
	// demoted variable
	.shared .align 4 .b8 _ZZ24default_function_kernel0E8A_shared[4096];
	// demoted variable
	.shared .align 4 .b8 _ZZ24default_function_kernel0E8B_shared[4096];
	ld.param.u64 	%rd3, [default_function_kernel0_param_0];
	cvta.to.global.u64 	%rd1, %rd3;
	mov.u32 	%r9, %tid.x;
	shl.b32 	%r1, %r9, 2;
	mov.u32 	%r10, %ctaid.y;
	shl.b32 	%r11, %r10, 17;
	mov.u32 	%r2, %tid.y;
	shl.b32 	%r12, %r2, 14;
	add.s32 	%r13, %r11, %r12;
	or.b32  	%r3, %r13, %r1;
	shl.b32 	%r14, %r2, 6;
	add.s32 	%r4, %r1, %r14;
	setp.gt.u32 	%p5, %r9, 1;
	@%p5 bra 	$L__BB0_2;
	mul.wide.u32 	%rd6, %r3, 4;
	add.s64 	%rd7, %rd1, %rd6;
	ld.global.nc.f32 	%f129, [%rd7];
	shl.b32 	%r15, %r4, 2;
	mov.u32 	%r16, _ZZ24default_function_kernel0E8A_shared;
	add.s32 	%r17, %r16, %r15;
	st.shared.f32 	[%r17], %f129;
	ld.global.nc.f32 	%f130, [%rd7+4];
	st.shared.f32 	[%r17+4], %f130;
	ld.global.nc.f32 	%f131, [%rd7+8];
	st.shared.f32 	[%r17+8], %f131;
	ld.global.nc.f32 	%f132, [%rd7+12];
	st.shared.f32 	[%r17+12], %f132;
	ld.global.nc.f32 	%f133, [%rd7+8192];
	st.shared.f32 	[%r17+32], %f133;
	ld.global.nc.f32 	%f134, [%rd7+8196];
	st.shared.f32 	[%r17+36], %f134;
	ld.global.nc.f32 	%f135, [%rd7+8200];
	st.shared.f32 	[%r17+40], %f135;
	ld.global.nc.f32 	%f136, [%rd7+8204];
	st.shared.f32 	[%r17+44], %f136;
	ld.global.nc.f32 	%f137, [%rd7+16384];
	st.shared.f32 	[%r17+64], %f137;
	ld.global.nc.f32 	%f138, [%rd7+16388];
	st.shared.f32 	[%r17+68], %f138;
	ld.global.nc.f32 	%f139, [%rd7+16392];
	st.shared.f32 	[%r17+72], %f139;
	ld.global.nc.f32 	%f140, [%rd7+16396];
	st.shared.f32 	[%r17+76], %f140;
	ld.global.nc.f32 	%f141, [%rd7+24576];
	st.shared.f32 	[%r17+96], %f141;
	ld.global.nc.f32 	%f142, [%rd7+24580];
	st.shared.f32 	[%r17+100], %f142;
	ld.global.nc.f32 	%f143, [%rd7+24584];
	st.shared.f32 	[%r17+104], %f143;
	ld.global.nc.f32 	%f144, [%rd7+24588];
	st.shared.f32 	[%r17+108], %f144;
	ld.global.nc.f32 	%f145, [%rd7+32768];
	st.shared.f32 	[%r17+128], %f145;
	ld.global.nc.f32 	%f146, [%rd7+32772];
	st.shared.f32 	[%r17+132], %f146;
	ld.global.nc.f32 	%f147, [%rd7+32776];
	st.shared.f32 	[%r17+136], %f147;
	ld.global.nc.f32 	%f148, [%rd7+32780];
	st.shared.f32 	[%r17+140], %f148;
	ld.global.nc.f32 	%f149, [%rd7+40960];
	st.shared.f32 	[%r17+160], %f149;
	ld.global.nc.f32 	%f150, [%rd7+40964];
	st.shared.f32 	[%r17+164], %f150;
	ld.global.nc.f32 	%f151, [%rd7+40968];
	st.shared.f32 	[%r17+168], %f151;
	ld.global.nc.f32 	%f152, [%rd7+40972];
	st.shared.f32 	[%r17+172], %f152;
	ld.global.nc.f32 	%f153, [%rd7+49152];
	st.shared.f32 	[%r17+192], %f153;
	ld.global.nc.f32 	%f154, [%rd7+49156];
	st.shared.f32 	[%r17+196], %f154;
	ld.global.nc.f32 	%f155, [%rd7+49160];
	st.shared.f32 	[%r17+200], %f155;
	ld.global.nc.f32 	%f156, [%rd7+49164];
	st.shared.f32 	[%r17+204], %f156;
	ld.global.nc.f32 	%f157, [%rd7+57344];
	st.shared.f32 	[%r17+224], %f157;
	ld.global.nc.f32 	%f158, [%rd7+57348];
	st.shared.f32 	[%r17+228], %f158;
	ld.global.nc.f32 	%f159, [%rd7+57352];
	st.shared.f32 	[%r17+232], %f159;
	ld.global.nc.f32 	%f160, [%rd7+57356];
	st.shared.f32 	[%r17+236], %f160;
$L__BB0_2:
	ld.param.u64 	%rd25, [default_function_kernel0_param_1];
	shl.b32 	%r19, %r2, 11;
	mov.u32 	%r20, %ctaid.x;
	shl.b32 	%r21, %r20, 6;
	add.s32 	%r22, %r19, %r21;
	add.s32 	%r23, %r22, %r1;
	shl.b32 	%r24, %r4, 2;
	mov.u32 	%r25, _ZZ24default_function_kernel0E8B_shared;
	add.s32 	%r26, %r25, %r24;
	cvta.to.global.u64 	%rd8, %rd25;
	mul.wide.u32 	%rd9, %r23, 4;
	add.s64 	%rd10, %rd8, %rd9;
	ld.global.nc.v4.f32 	{%f162, %f163, %f164, %f165}, [%rd10];
	st.shared.v4.f32 	[%r26], {%f162, %f163, %f164, %f165};
	ld.global.nc.v4.f32 	{%f166, %f167, %f168, %f169}, [%rd10+128];
	st.shared.v4.f32 	[%r26+128], {%f166, %f167, %f168, %f169};
	mov.b32 	%r95, 0;
	mov.f32 	%f1426, 0f00000000;
	mov.f32 	%f1427, %f1426;
	mov.f32 	%f1428, %f1426;
	mov.f32 	%f1429, %f1426;
	mov.f32 	%f1430, %f1426;
	mov.f32 	%f1431, %f1426;
	mov.f32 	%f1432, %f1426;
	mov.f32 	%f1433, %f1426;
	mov.f32 	%f1434, %f1426;
	mov.f32 	%f1435, %f1426;
	mov.f32 	%f1436, %f1426;
	mov.f32 	%f1437, %f1426;
	mov.f32 	%f1438, %f1426;
	mov.f32 	%f1439, %f1426;
	mov.f32 	%f1440, %f1426;
	mov.f32 	%f1441, %f1426;
	mov.f32 	%f1442, %f1426;
	mov.f32 	%f1443, %f1426;
	mov.f32 	%f1444, %f1426;
	mov.f32 	%f1445, %f1426;
	mov.f32 	%f1446, %f1426;
	mov.f32 	%f1447, %f1426;
	mov.f32 	%f1448, %f1426;
	mov.f32 	%f1449, %f1426;
	mov.f32 	%f1450, %f1426;
	mov.f32 	%f1451, %f1426;
	mov.f32 	%f1452, %f1426;
	mov.f32 	%f1453, %f1426;
	mov.f32 	%f1454, %f1426;
	mov.f32 	%f1455, %f1426;
	mov.f32 	%f1456, %f1426;
	mov.f32 	%f1457, %f1426;
	mov.f32 	%f1458, %f1426;
	mov.f32 	%f1459, %f1426;
	mov.f32 	%f1460, %f1426;
	mov.f32 	%f1461, %f1426;
	mov.f32 	%f1462, %f1426;
	mov.f32 	%f1463, %f1426;
	mov.f32 	%f1464, %f1426;
	mov.f32 	%f1465, %f1426;
	mov.f32 	%f1466, %f1426;
	mov.f32 	%f1467, %f1426;
	mov.f32 	%f1468, %f1426;
	mov.f32 	%f1469, %f1426;
	mov.f32 	%f1470, %f1426;
	mov.f32 	%f1471, %f1426;
	mov.f32 	%f1472, %f1426;
	mov.f32 	%f1473, %f1426;
	mov.f32 	%f1474, %f1426;
	mov.f32 	%f1475, %f1426;
	mov.f32 	%f1476, %f1426;
	mov.f32 	%f1477, %f1426;
	mov.f32 	%f1478, %f1426;
	mov.f32 	%f1479, %f1426;
	mov.f32 	%f1480, %f1426;
	mov.f32 	%f1481, %f1426;
	mov.f32 	%f1482, %f1426;
	mov.f32 	%f1483, %f1426;
	mov.f32 	%f1484, %f1426;
	mov.f32 	%f1485, %f1426;
	mov.f32 	%f1486, %f1426;
	mov.f32 	%f1487, %f1426;
	mov.f32 	%f1488, %f1426;
	mov.f32 	%f1489, %f1426;
$L__BB0_3:
	ld.param.u64 	%rd24, [default_function_kernel0_param_0];
	setp.lt.u32 	%p6, %r9, 2;
	bar.sync 	0;
	shl.b32 	%r28, %r95, 3;
	shl.b32 	%r29, %r9, 2;
	add.s32 	%r30, %r28, %r29;
	shl.b32 	%r31, %r95, 9;
	not.b32 	%r32, %r31;
	and.b32  	%r33, %r32, 512;
	mov.u32 	%r34, %tid.y;
	shl.b32 	%r35, %r34, 6;
	add.s32 	%r36, %r29, %r35;
	add.s32 	%r37, %r36, %r33;
	setp.lt.u32 	%p7, %r30, 2040;
	and.pred  	%p1, %p6, %p7;
	cvt.u64.u32 	%rd11, %r28;
	mov.u32 	%r38, %ctaid.y;
	shl.b32 	%r39, %r38, 17;
	shl.b32 	%r40, %r34, 14;
	add.s32 	%r41, %r39, %r40;
	or.b32  	%r42, %r41, %r29;
	cvt.u64.u32 	%rd12, %r42;
	add.s64 	%rd13, %rd12, %rd11;
	cvta.to.global.u64 	%rd14, %rd24;
	shl.b64 	%rd15, %rd13, 2;
	add.s64 	%rd2, %rd14, %rd15;
	shl.b32 	%r43, %r37, 2;
	mov.u32 	%r44, _ZZ24default_function_kernel0E8A_shared;
	add.s32 	%r7, %r44, %r43;
	not.pred 	%p8, %p1;
	@%p8 bra 	$L__BB0_5;
	ld.global.nc.f32 	%f170, [%rd2+32];
	st.shared.f32 	[%r7], %f170;
$L__BB0_5:
	mov.u32 	%r45, %tid.x;
	setp.lt.u32 	%p9, %r45, 2;
	setp.lt.u32 	%p10, %r30, 2039;
	and.pred  	%p2, %p9, %p10;
	not.pred 	%p11, %p2;
	@%p11 bra 	$L__BB0_7;
	ld.global.nc.f32 	%f171, [%rd2+36];
	st.shared.f32 	[%r7+4], %f171;
$L__BB0_7:
	setp.lt.u32 	%p13, %r30, 2038;
	and.pred  	%p3, %p9, %p13;
	not.pred 	%p14, %p3;
	@%p14 bra 	$L__BB0_9;
	ld.global.nc.f32 	%f172, [%rd2+40];
	st.shared.f32 	[%r7+8], %f172;
$L__BB0_9:
	setp.lt.u32 	%p16, %r30, 2037;
	and.pred  	%p4, %p9, %p16;
	not.pred 	%p17, %p4;
	@%p17 bra 	$L__BB0_11;
	ld.global.nc.f32 	%f173, [%rd2+44];
	st.shared.f32 	[%r7+12], %f173;
$L__BB0_11:
	@%p8 bra 	$L__BB0_13;
	ld.global.nc.f32 	%f174, [%rd2+8224];
	st.shared.f32 	[%r7+32], %f174;
$L__BB0_13:
	@%p11 bra 	$L__BB0_15;
	ld.global.nc.f32 	%f175, [%rd2+8228];
	st.shared.f32 	[%r7+36], %f175;
$L__BB0_15:
	@%p14 bra 	$L__BB0_17;
	ld.global.nc.f32 	%f176, [%rd2+8232];
	st.shared.f32 	[%r7+40], %f176;
$L__BB0_17:
	@%p17 bra 	$L__BB0_19;
	ld.global.nc.f32 	%f177, [%rd2+8236];
	st.shared.f32 	[%r7+44], %f177;
$L__BB0_19:
	@%p8 bra 	$L__BB0_21;
	ld.global.nc.f32 	%f178, [%rd2+16416];
	st.shared.f32 	[%r7+64], %f178;
$L__BB0_21:
	@%p11 bra 	$L__BB0_23;
	ld.global.nc.f32 	%f179, [%rd2+16420];
	st.shared.f32 	[%r7+68], %f179;
$L__BB0_23:
	@%p14 bra 	$L__BB0_25;
	ld.global.nc.f32 	%f180, [%rd2+16424];
	st.shared.f32 	[%r7+72], %f180;
$L__BB0_25:
	@%p17 bra 	$L__BB0_27;
	ld.global.nc.f32 	%f181, [%rd2+16428];
	st.shared.f32 	[%r7+76], %f181;
$L__BB0_27:
	@%p8 bra 	$L__BB0_29;
	ld.global.nc.f32 	%f182, [%rd2+24608];
	st.shared.f32 	[%r7+96], %f182;
$L__BB0_29:
	@%p11 bra 	$L__BB0_31;
	ld.global.nc.f32 	%f183, [%rd2+24612];
	st.shared.f32 	[%r7+100], %f183;
$L__BB0_31:
	@%p14 bra 	$L__BB0_33;
	ld.global.nc.f32 	%f184, [%rd2+24616];
	st.shared.f32 	[%r7+104], %f184;
$L__BB0_33:
	@%p17 bra 	$L__BB0_35;
	ld.global.nc.f32 	%f185, [%rd2+24620];
	st.shared.f32 	[%r7+108], %f185;
$L__BB0_35:
	@%p8 bra 	$L__BB0_37;
	ld.global.nc.f32 	%f186, [%rd2+32800];
	st.shared.f32 	[%r7+128], %f186;
$L__BB0_37:
	@%p11 bra 	$L__BB0_39;
	ld.global.nc.f32 	%f187, [%rd2+32804];
	st.shared.f32 	[%r7+132], %f187;
$L__BB0_39:
	@%p14 bra 	$L__BB0_41;
	ld.global.nc.f32 	%f188, [%rd2+32808];
	st.shared.f32 	[%r7+136], %f188;
$L__BB0_41:
	@%p17 bra 	$L__BB0_43;
	ld.global.nc.f32 	%f189, [%rd2+32812];
	st.shared.f32 	[%r7+140], %f189;
$L__BB0_43:
	@%p8 bra 	$L__BB0_45;
	ld.global.nc.f32 	%f190, [%rd2+40992];
	st.shared.f32 	[%r7+160], %f190;
$L__BB0_45:
	@%p11 bra 	$L__BB0_47;
	ld.global.nc.f32 	%f191, [%rd2+40996];
	st.shared.f32 	[%r7+164], %f191;
$L__BB0_47:
	@%p14 bra 	$L__BB0_49;
	ld.global.nc.f32 	%f192, [%rd2+41000];
	st.shared.f32 	[%r7+168], %f192;
$L__BB0_49:
	@%p17 bra 	$L__BB0_51;
	ld.global.nc.f32 	%f193, [%rd2+41004];
	st.shared.f32 	[%r7+172], %f193;
$L__BB0_51:
	@%p8 bra 	$L__BB0_53;
	ld.global.nc.f32 	%f194, [%rd2+49184];
	st.shared.f32 	[%r7+192], %f194;
$L__BB0_53:
	@%p11 bra 	$L__BB0_55;
	ld.global.nc.f32 	%f195, [%rd2+49188];
	st.shared.f32 	[%r7+196], %f195;
$L__BB0_55:
	@%p14 bra 	$L__BB0_57;
	ld.global.nc.f32 	%f196, [%rd2+49192];
	st.shared.f32 	[%r7+200], %f196;
$L__BB0_57:
	@%p17 bra 	$L__BB0_59;
	ld.global.nc.f32 	%f197, [%rd2+49196];
	st.shared.f32 	[%r7+204], %f197;
$L__BB0_59:
	@%p8 bra 	$L__BB0_61;
	ld.global.nc.f32 	%f198, [%rd2+57376];
	st.shared.f32 	[%r7+224], %f198;
$L__BB0_61:
	@%p11 bra 	$L__BB0_63;
	ld.global.nc.f32 	%f199, [%rd2+57380];
	st.shared.f32 	[%r7+228], %f199;
$L__BB0_63:
	@%p14 bra 	$L__BB0_65;
	ld.global.nc.f32 	%f200, [%rd2+57384];
	st.shared.f32 	[%r7+232], %f200;
$L__BB0_65:
	@%p17 bra 	$L__BB0_67;
	ld.global.nc.f32 	%f201, [%rd2+57388];
	st.shared.f32 	[%r7+236], %f201;
$L__BB0_67:
	ld.param.u64 	%rd26, [default_function_kernel0_param_1];
	shl.b32 	%r48, %r95, 14;
	mov.u32 	%r49, %tid.y;
	shl.b32 	%r50, %r49, 6;
	mov.u32 	%r51, %tid.x;
	shl.b32 	%r52, %r51, 2;
	add.s32 	%r53, %r52, %r50;
	shl.b32 	%r54, %r53, 2;
	mov.u32 	%r55, _ZZ24default_function_kernel0E8B_shared;
	add.s32 	%r56, %r55, %r54;
	shl.b32 	%r57, %r95, 11;
	not.b32 	%r58, %r57;
	and.b32  	%r59, %r58, 2048;
	add.s32 	%r60, %r56, %r59;
	mul.wide.u32 	%rd16, %r48, 4;
	cvta.to.global.u64 	%rd17, %rd26;
	shl.b32 	%r61, %r49, 11;
	mov.u32 	%r62, %ctaid.x;
	shl.b32 	%r63, %r62, 6;
	add.s32 	%r64, %r61, %r63;
	add.s32 	%r65, %r64, %r52;
	mul.wide.u32 	%rd18, %r65, 4;
	add.s64 	%rd19, %rd17, %rd18;
	add.s64 	%rd20, %rd19, %rd16;
	ld.global.nc.v4.f32 	{%f202, %f203, %f204, %f205}, [%rd20+65536];
	st.shared.v4.f32 	[%r60], {%f202, %f203, %f204, %f205};
	ld.global.nc.v4.f32 	{%f206, %f207, %f208, %f209}, [%rd20+65664];
	st.shared.v4.f32 	[%r60+128], {%f206, %f207, %f208, %f209};
	shl.b32 	%r66, %r95, 9;
	and.b32  	%r67, %r66, 512;
	shl.b32 	%r68, %r49, 5;
	add.s32 	%r69, %r67, %r68;
	shl.b32 	%r70, %r69, 2;
	mov.u32 	%r71, _ZZ24default_function_kernel0E8A_shared;
	add.s32 	%r72, %r71, %r70;
	ld.shared.f32 	%f210, [%r72];
	ld.shared.f32 	%f211, [%r72+1024];
	ld.shared.f32 	%f212, [%r72+32];
	ld.shared.f32 	%f213, [%r72+1056];
	ld.shared.f32 	%f214, [%r72+64];
	ld.shared.f32 	%f215, [%r72+1088];
	ld.shared.f32 	%f216, [%r72+96];
	ld.shared.f32 	%f217, [%r72+1120];
	add.s32 	%r73, %r67, %r52;
	shl.b32 	%r74, %r73, 2;
	add.s32 	%r75, %r55, %r74;
	ld.shared.f32 	%f218, [%r75];
	ld.shared.f32 	%f219, [%r75+128];
	ld.shared.f32 	%f220, [%r75+4];
	ld.shared.f32 	%f221, [%r75+132];
	ld.shared.f32 	%f222, [%r75+8];
	ld.shared.f32 	%f223, [%r75+136];
	ld.shared.f32 	%f224, [%r75+12];
	ld.shared.f32 	%f225, [%r75+140];
	fma.rn.f32 	%f226, %f210, %f218, %f1457;
	fma.rn.f32 	%f227, %f211, %f218, %f1458;
	fma.rn.f32 	%f228, %f210, %f219, %f1441;
	fma.rn.f32 	%f229, %f211, %f219, %f1474;
	fma.rn.f32 	%f230, %f210, %f220, %f1456;
	fma.rn.f32 	%f231, %f211, %f220, %f1459;
	fma.rn.f32 	%f232, %f210, %f221, %f1440;
	fma.rn.f32 	%f233, %f211, %f221, %f1475;
	fma.rn.f32 	%f234, %f210, %f222, %f1455;
	fma.rn.f32 	%f235, %f211, %f222, %f1460;
	fma.rn.f32 	%f236, %f210, %f223, %f1439;
	fma.rn.f32 	%f237, %f211, %f223, %f1476;
	fma.rn.f32 	%f238, %f210, %f224, %f1454;
	fma.rn.f32 	%f239, %f211, %f224, %f1461;
	fma.rn.f32 	%f240, %f210, %f225, %f1438;
	fma.rn.f32 	%f241, %f211, %f225, %f1477;
	fma.rn.f32 	%f242, %f212, %f218, %f1453;
	fma.rn.f32 	%f243, %f213, %f218, %f1462;
	fma.rn.f32 	%f244, %f212, %f219, %f1437;
	fma.rn.f32 	%f245, %f213, %f219, %f1478;
	fma.rn.f32 	%f246, %f212, %f220, %f1452;
	fma.rn.f32 	%f247, %f213, %f220, %f1463;
	fma.rn.f32 	%f248, %f212, %f221, %f1436;
	fma.rn.f32 	%f249, %f213, %f221, %f1479;
	fma.rn.f32 	%f250, %f212, %f222, %f1451;
	fma.rn.f32 	%f251, %f213, %f222, %f1464;
	fma.rn.f32 	%f252, %f212, %f223, %f1435;
	fma.rn.f32 	%f253, %f213, %f223, %f1480;
	fma.rn.f32 	%f254, %f212, %f224, %f1450;
	fma.rn.f32 	%f255, %f213, %f224, %f1465;
	fma.rn.f32 	%f256, %f212, %f225, %f1434;
	fma.rn.f32 	%f257, %f213, %f225, %f1481;
	fma.rn.f32 	%f258, %f214, %f218, %f1449;
	fma.rn.f32 	%f259, %f215, %f218, %f1466;
	fma.rn.f32 	%f260, %f214, %f219, %f1433;
	fma.rn.f32 	%f261, %f215, %f219, %f1482;
	fma.rn.f32 	%f262, %f214, %f220, %f1448;
	fma.rn.f32 	%f263, %f215, %f220, %f1467;
	fma.rn.f32 	%f264, %f214, %f221, %f1432;
	fma.rn.f32 	%f265, %f215, %f221, %f1483;
	fma.rn.f32 	%f266, %f214, %f222, %f1447;
	fma.rn.f32 	%f267, %f215, %f222, %f1468;
	fma.rn.f32 	%f268, %f214, %f223, %f1431;
	fma.rn.f32 	%f269, %f215, %f223, %f1484;
	fma.rn.f32 	%f270, %f214, %f224, %f1446;
	fma.rn.f32 	%f271, %f215, %f224, %f1469;
	fma.rn.f32 	%f272, %f214, %f225, %f1430;
	fma.rn.f32 	%f273, %f215, %f225, %f1485;
	fma.rn.f32 	%f274, %f216, %f218, %f1445;
	fma.rn.f32 	%f275, %f217, %f218, %f1470;
	fma.rn.f32 	%f276, %f216, %f219, %f1429;
	fma.rn.f32 	%f277, %f217, %f219, %f1486;
	fma.rn.f32 	%f278, %f216, %f220, %f1444;
	fma.rn.f32 	%f279, %f217, %f220, %f1471;
	fma.rn.f32 	%f280, %f216, %f221, %f1428;
	fma.rn.f32 	%f281, %f217, %f221, %f1487;
	fma.rn.f32 	%f282, %f216, %f222, %f1443;
	fma.rn.f32 	%f283, %f217, %f222, %f1472;
	fma.rn.f32 	%f284, %f216, %f223, %f1427;
	fma.rn.f32 	%f285, %f217, %f223, %f1488;
	fma.rn.f32 	%f286, %f216, %f224, %f1442;
	fma.rn.f32 	%f287, %f217, %f224, %f1473;
	fma.rn.f32 	%f288, %f216, %f225, %f1426;
	fma.rn.f32 	%f289, %f217, %f225, %f1489;
	ld.shared.f32 	%f290, [%r72+4];
	ld.shared.f32 	%f291, [%r72+1028];
	ld.shared.f32 	%f292, [%r72+36];
	ld.shared.f32 	%f293, [%r72+1060];
	ld.shared.f32 	%f294, [%r72+68];
	ld.shared.f32 	%f295, [%r72+1092];
	ld.shared.f32 	%f296, [%r72+100];
	ld.shared.f32 	%f297, [%r72+1124];
	ld.shared.f32 	%f298, [%r75+256];
	ld.shared.f32 	%f299, [%r75+384];
	ld.shared.f32 	%f300, [%r75+260];
	ld.shared.f32 	%f301, [%r75+388];
	ld.shared.f32 	%f302, [%r75+264];
	ld.shared.f32 	%f303, [%r75+392];
	ld.shared.f32 	%f304, [%r75+268];
	ld.shared.f32 	%f305, [%r75+396];
	fma.rn.f32 	%f306, %f290, %f298, %f226;
	fma.rn.f32 	%f307, %f291, %f298, %f227;
	fma.rn.f32 	%f308, %f290, %f299, %f228;
	fma.rn.f32 	%f309, %f291, %f299, %f229;
	fma.rn.f32 	%f310, %f290, %f300, %f230;
	fma.rn.f32 	%f311, %f291, %f300, %f231;
	fma.rn.f32 	%f312, %f290, %f301, %f232;
	fma.rn.f32 	%f313, %f291, %f301, %f233;
	fma.rn.f32 	%f314, %f290, %f302, %f234;
	fma.rn.f32 	%f315, %f291, %f302, %f235;
	fma.rn.f32 	%f316, %f290, %f303, %f236;
	fma.rn.f32 	%f317, %f291, %f303, %f237;
	fma.rn.f32 	%f318, %f290, %f304, %f238;
	fma.rn.f32 	%f319, %f291, %f304, %f239;
	fma.rn.f32 	%f320, %f290, %f305, %f240;
	fma.rn.f32 	%f321, %f291, %f305, %f241;
	fma.rn.f32 	%f322, %f292, %f298, %f242;
	fma.rn.f32 	%f323, %f293, %f298, %f243;
	fma.rn.f32 	%f324, %f292, %f299, %f244;
	fma.rn.f32 	%f325, %f293, %f299, %f245;
	fma.rn.f32 	%f326, %f292, %f300, %f246;
	fma.rn.f32 	%f327, %f293, %f300, %f247;
	fma.rn.f32 	%f328, %f292, %f301, %f248;
	fma.rn.f32 	%f329, %f293, %f301, %f249;
	fma.rn.f32 	%f330, %f292, %f302, %f250;
	fma.rn.f32 	%f331, %f293, %f302, %f251;
	fma.rn.f32 	%f332, %f292, %f303, %f252;
	fma.rn.f32 	%f333, %f293, %f303, %f253;
	fma.rn.f32 	%f334, %f292, %f304, %f254;
	fma.rn.f32 	%f335, %f293, %f304, %f255;
	fma.rn.f32 	%f336, %f292, %f305, %f256;
	fma.rn.f32 	%f337, %f293, %f305, %f257;
	fma.rn.f32 	%f338, %f294, %f298, %f258;
	fma.rn.f32 	%f339, %f295, %f298, %f259;
	fma.rn.f32 	%f340, %f294, %f299, %f260;
	fma.rn.f32 	%f341, %f295, %f299, %f261;
	fma.rn.f32 	%f342, %f294, %f300, %f262;
	fma.rn.f32 	%f343, %f295, %f300, %f263;
	fma.rn.f32 	%f344, %f294, %f301, %f264;
	fma.rn.f32 	%f345, %f295, %f301, %f265;
	fma.rn.f32 	%f346, %f294, %f302, %f266;
	fma.rn.f32 	%f347, %f295, %f302, %f267;
	fma.rn.f32 	%f348, %f294, %f303, %f268;
	fma.rn.f32 	%f349, %f295, %f303, %f269;
	fma.rn.f32 	%f350, %f294, %f304, %f270;
	fma.rn.f32 	%f351, %f295, %f304, %f271;
	fma.rn.f32 	%f352, %f294, %f305, %f272;
	fma.rn.f32 	%f353, %f295, %f305, %f273;
	fma.rn.f32 	%f354, %f296, %f298, %f274;
	fma.rn.f32 	%f355, %f297, %f298, %f275;
	fma.rn.f32 	%f356, %f296, %f299, %f276;
	fma.rn.f32 	%f357, %f297, %f299, %f277;
	fma.rn.f32 	%f358, %f296, %f300, %f278;
	fma.rn.f32 	%f359, %f297, %f300, %f279;
	fma.rn.f32 	%f360, %f296, %f301, %f280;
	fma.rn.f32 	%f361, %f297, %f301, %f281;
	fma.rn.f32 	%f362, %f296, %f302, %f282;
	fma.rn.f32 	%f363, %f297, %f302, %f283;
	fma.rn.f32 	%f364, %f296, %f303, %f284;
	fma.rn.f32 	%f365, %f297, %f303, %f285;
	fma.rn.f32 	%f366, %f296, %f304, %f286;
	fma.rn.f32 	%f367, %f297, %f304, %f287;
	fma.rn.f32 	%f368, %f296, %f305, %f288;
	fma.rn.f32 	%f369, %f297, %f305, %f289;
	ld.shared.f32 	%f370, [%r72+8];
	ld.shared.f32 	%f371, [%r72+1032];
	ld.shared.f32 	%f372, [%r72+40];
	ld.shared.f32 	%f373, [%r72+1064];
	ld.shared.f32 	%f374, [%r72+72];
	ld.shared.f32 	%f375, [%r72+1096];
	ld.shared.f32 	%f376, [%r72+104];
	ld.shared.f32 	%f377, [%r72+1128];
	ld.shared.f32 	%f378, [%r75+512];
	ld.shared.f32 	%f379, [%r75+640];
	ld.shared.f32 	%f380, [%r75+516];
	ld.shared.f32 	%f381, [%r75+644];
	ld.shared.f32 	%f382, [%r75+520];
	ld.shared.f32 	%f383, [%r75+648];
	ld.shared.f32 	%f384, [%r75+524];
	ld.shared.f32 	%f385, [%r75+652];
	fma.rn.f32 	%f386, %f370, %f378, %f306;
	fma.rn.f32 	%f387, %f371, %f378, %f307;
	fma.rn.f32 	%f388, %f370, %f379, %f308;
	fma.rn.f32 	%f389, %f371, %f379, %f309;
	fma.rn.f32 	%f390, %f370, %f380, %f310;
	fma.rn.f32 	%f391, %f371, %f380, %f311;
	fma.rn.f32 	%f392, %f370, %f381, %f312;
	fma.rn.f32 	%f393, %f371, %f381, %f313;
	fma.rn.f32 	%f394, %f370, %f382, %f314;
	fma.rn.f32 	%f395, %f371, %f382, %f315;
	fma.rn.f32 	%f396, %f370, %f383, %f316;
	fma.rn.f32 	%f397, %f371, %f383, %f317;
	fma.rn.f32 	%f398, %f370, %f384, %f318;
	fma.rn.f32 	%f399, %f371, %f384, %f319;
	fma.rn.f32 	%f400, %f370, %f385, %f320;
	fma.rn.f32 	%f401, %f371, %f385, %f321;
	fma.rn.f32 	%f402, %f372, %f378, %f322;
	fma.rn.f32 	%f403, %f373, %f378, %f323;
	fma.rn.f32 	%f404, %f372, %f379, %f324;
	fma.rn.f32 	%f405, %f373, %f379, %f325;
	fma.rn.f32 	%f406, %f372, %f380, %f326;
	fma.rn.f32 	%f407, %f373, %f380, %f327;
	fma.rn.f32 	%f408, %f372, %f381, %f328;
	fma.rn.f32 	%f409, %f373, %f381, %f329;
	fma.rn.f32 	%f410, %f372, %f382, %f330;
	fma.rn.f32 	%f411, %f373, %f382, %f331;
	fma.rn.f32 	%f412, %f372, %f383, %f332;
	fma.rn.f32 	%f413, %f373, %f383, %f333;
	fma.rn.f32 	%f414, %f372, %f384, %f334;
	fma.rn.f32 	%f415, %f373, %f384, %f335;
	fma.rn.f32 	%f416, %f372, %f385, %f336;
	fma.rn.f32 	%f417, %f373, %f385, %f337;
	fma.rn.f32 	%f418, %f374, %f378, %f338;
	fma.rn.f32 	%f419, %f375, %f378, %f339;
	fma.rn.f32 	%f420, %f374, %f379, %f340;
	fma.rn.f32 	%f421, %f375, %f379, %f341;
	fma.rn.f32 	%f422, %f374, %f380, %f342;
	fma.rn.f32 	%f423, %f375, %f380, %f343;
	fma.rn.f32 	%f424, %f374, %f381, %f344;
	fma.rn.f32 	%f425, %f375, %f381, %f345;
	fma.rn.f32 	%f426, %f374, %f382, %f346;
	fma.rn.f32 	%f427, %f375, %f382, %f347;
	fma.rn.f32 	%f428, %f374, %f383, %f348;
	fma.rn.f32 	%f429, %f375, %f383, %f349;
	fma.rn.f32 	%f430, %f374, %f384, %f350;
	fma.rn.f32 	%f431, %f375, %f384, %f351;
	fma.rn.f32 	%f432, %f374, %f385, %f352;
	fma.rn.f32 	%f433, %f375, %f385, %f353;
	fma.rn.f32 	%f434, %f376, %f378, %f354;
	fma.rn.f32 	%f435, %f377, %f378, %f355;
	fma.rn.f32 	%f436, %f376, %f379, %f356;
	fma.rn.f32 	%f437, %f377, %f379, %f357;
	fma.rn.f32 	%f438, %f376, %f380, %f358;
	fma.rn.f32 	%f439, %f377, %f380, %f359;
	fma.rn.f32 	%f440, %f376, %f381, %f360;
	fma.rn.f32 	%f441, %f377, %f381, %f361;
	fma.rn.f32 	%f442, %f376, %f382, %f362;
	fma.rn.f32 	%f443, %f377, %f382, %f363;
	fma.rn.f32 	%f444, %f376, %f383, %f364;
	fma.rn.f32 	%f445, %f377, %f383, %f365;
	fma.rn.f32 	%f446, %f376, %f384, %f366;
	fma.rn.f32 	%f447, %f377, %f384, %f367;
	fma.rn.f32 	%f448, %f376, %f385, %f368;
	fma.rn.f32 	%f449, %f377, %f385, %f369;
	ld.shared.f32 	%f450, [%r72+12];
	ld.shared.f32 	%f451, [%r72+1036];
	ld.shared.f32 	%f452, [%r72+44];
	ld.shared.f32 	%f453, [%r72+1068];
	ld.shared.f32 	%f454, [%r72+76];
	ld.shared.f32 	%f455, [%r72+1100];
	ld.shared.f32 	%f456, [%r72+108];
	ld.shared.f32 	%f457, [%r72+1132];
	ld.shared.f32 	%f458, [%r75+768];
	ld.shared.f32 	%f459, [%r75+896];
	ld.shared.f32 	%f460, [%r75+772];
	ld.shared.f32 	%f461, [%r75+900];
	ld.shared.f32 	%f462, [%r75+776];
	ld.shared.f32 	%f463, [%r75+904];
	ld.shared.f32 	%f464, [%r75+780];
	ld.shared.f32 	%f465, [%r75+908];
	fma.rn.f32 	%f466, %f450, %f458, %f386;
	fma.rn.f32 	%f467, %f451, %f458, %f387;
	fma.rn.f32 	%f468, %f450, %f459, %f388;
	fma.rn.f32 	%f469, %f451, %f459, %f389;
	fma.rn.f32 	%f470, %f450, %f460, %f390;
	fma.rn.f32 	%f471, %f451, %f460, %f391;
	fma.rn.f32 	%f472, %f450, %f461, %f392;
	fma.rn.f32 	%f473, %f451, %f461, %f393;
	fma.rn.f32 	%f474, %f450, %f462, %f394;
	fma.rn.f32 	%f475, %f451, %f462, %f395;
	fma.rn.f32 	%f476, %f450, %f463, %f396;
	fma.rn.f32 	%f477, %f451, %f463, %f397;
	fma.rn.f32 	%f478, %f450, %f464, %f398;
	fma.rn.f32 	%f479, %f451, %f464, %f399;
	fma.rn.f32 	%f480, %f450, %f465, %f400;
	fma.rn.f32 	%f481, %f451, %f465, %f401;
	fma.rn.f32 	%f482, %f452, %f458, %f402;
	fma.rn.f32 	%f483, %f453, %f458, %f403;
	fma.rn.f32 	%f484, %f452, %f459, %f404;
	fma.rn.f32 	%f485, %f453, %f459, %f405;
	fma.rn.f32 	%f486, %f452, %f460, %f406;
	fma.rn.f32 	%f487, %f453, %f460, %f407;
	fma.rn.f32 	%f488, %f452, %f461, %f408;
	fma.rn.f32 	%f489, %f453, %f461, %f409;
	fma.rn.f32 	%f490, %f452, %f462, %f410;
	fma.rn.f32 	%f491, %f453, %f462, %f411;
	fma.rn.f32 	%f492, %f452, %f463, %f412;
	fma.rn.f32 	%f493, %f453, %f463, %f413;
	fma.rn.f32 	%f494, %f452, %f464, %f414;
	fma.rn.f32 	%f495, %f453, %f464, %f415;
	fma.rn.f32 	%f496, %f452, %f465, %f416;
	fma.rn.f32 	%f497, %f453, %f465, %f417;
	fma.rn.f32 	%f498, %f454, %f458, %f418;
	fma.rn.f32 	%f499, %f455, %f458, %f419;
	fma.rn.f32 	%f500, %f454, %f459, %f420;
	fma.rn.f32 	%f501, %f455, %f459, %f421;
	fma.rn.f32 	%f502, %f454, %f460, %f422;
	fma.rn.f32 	%f503, %f455, %f460, %f423;
	fma.rn.f32 	%f504, %f454, %f461, %f424;
	fma.rn.f32 	%f505, %f455, %f461, %f425;
	fma.rn.f32 	%f506, %f454, %f462, %f426;
	fma.rn.f32 	%f507, %f455, %f462, %f427;
	fma.rn.f32 	%f508, %f454, %f463, %f428;
	fma.rn.f32 	%f509, %f455, %f463, %f429;
	fma.rn.f32 	%f510, %f454, %f464, %f430;
	fma.rn.f32 	%f511, %f455, %f464, %f431;
	fma.rn.f32 	%f512, %f454, %f465, %f432;
	fma.rn.f32 	%f513, %f455, %f465, %f433;
	fma.rn.f32 	%f514, %f456, %f458, %f434;
	fma.rn.f32 	%f515, %f457, %f458, %f435;
	fma.rn.f32 	%f516, %f456, %f459, %f436;
	fma.rn.f32 	%f517, %f457, %f459, %f437;
	fma.rn.f32 	%f518, %f456, %f460, %f438;
	fma.rn.f32 	%f519, %f457, %f460, %f439;
	fma.rn.f32 	%f520, %f456, %f461, %f440;
	fma.rn.f32 	%f521, %f457, %f461, %f441;
	fma.rn.f32 	%f522, %f456, %f462, %f442;
	fma.rn.f32 	%f523, %f457, %f462, %f443;
	fma.rn.f32 	%f524, %f456, %f463, %f444;
	fma.rn.f32 	%f525, %f457, %f463, %f445;
	fma.rn.f32 	%f526, %f456, %f464, %f446;
	fma.rn.f32 	%f527, %f457, %f464, %f447;
	fma.rn.f32 	%f528, %f456, %f465, %f448;
	fma.rn.f32 	%f529, %f457, %f465, %f449;
	ld.shared.f32 	%f530, [%r72+16];
	ld.shared.f32 	%f531, [%r72+1040];
	ld.shared.f32 	%f532, [%r72+48];
	ld.shared.f32 	%f533, [%r72+1072];
	ld.shared.f32 	%f534, [%r72+80];
	ld.shared.f32 	%f535, [%r72+1104];
	ld.shared.f32 	%f536, [%r72+112];
	ld.shared.f32 	%f537, [%r72+1136];
	ld.shared.f32 	%f538, [%r75+1024];
	ld.shared.f32 	%f539, [%r75+1152];
	ld.shared.f32 	%f540, [%r75+1028];
	ld.shared.f32 	%f541, [%r75+1156];
	ld.shared.f32 	%f542, [%r75+1032];
	ld.shared.f32 	%f543, [%r75+1160];
	ld.shared.f32 	%f544, [%r75+1036];
	ld.shared.f32 	%f545, [%r75+1164];
	fma.rn.f32 	%f546, %f530, %f538, %f466;
	fma.rn.f32 	%f547, %f531, %f538, %f467;
	fma.rn.f32 	%f548, %f530, %f539, %f468;
	fma.rn.f32 	%f549, %f531, %f539, %f469;
	fma.rn.f32 	%f550, %f530, %f540, %f470;
	fma.rn.f32 	%f551, %f531, %f540, %f471;
	fma.rn.f32 	%f552, %f530, %f541, %f472;
	fma.rn.f32 	%f553, %f531, %f541, %f473;
	fma.rn.f32 	%f554, %f530, %f542, %f474;
	fma.rn.f32 	%f555, %f531, %f542, %f475;
	fma.rn.f32 	%f556, %f530, %f543, %f476;
	fma.rn.f32 	%f557, %f531, %f543, %f477;
	fma.rn.f32 	%f558, %f530, %f544, %f478;
	fma.rn.f32 	%f559, %f531, %f544, %f479;
	fma.rn.f32 	%f560, %f530, %f545, %f480;
	fma.rn.f32 	%f561, %f531, %f545, %f481;
	fma.rn.f32 	%f562, %f532, %f538, %f482;
	fma.rn.f32 	%f563, %f533, %f538, %f483;
	fma.rn.f32 	%f564, %f532, %f539, %f484;
	fma.rn.f32 	%f565, %f533, %f539, %f485;
	fma.rn.f32 	%f566, %f532, %f540, %f486;
	fma.rn.f32 	%f567, %f533, %f540, %f487;
	fma.rn.f32 	%f568, %f532, %f541, %f488;
	fma.rn.f32 	%f569, %f533, %f541, %f489;
	fma.rn.f32 	%f570, %f532, %f542, %f490;
	fma.rn.f32 	%f571, %f533, %f542, %f491;
	fma.rn.f32 	%f572, %f532, %f543, %f492;
	fma.rn.f32 	%f573, %f533, %f543, %f493;
	fma.rn.f32 	%f574, %f532, %f544, %f494;
	fma.rn.f32 	%f575, %f533, %f544, %f495;
	fma.rn.f32 	%f576, %f532, %f545, %f496;
	fma.rn.f32 	%f577, %f533, %f545, %f497;
	fma.rn.f32 	%f578, %f534, %f538, %f498;
	fma.rn.f32 	%f579, %f535, %f538, %f499;
	fma.rn.f32 	%f580, %f534, %f539, %f500;
	fma.rn.f32 	%f581, %f535, %f539, %f501;
	fma.rn.f32 	%f582, %f534, %f540, %f502;
	fma.rn.f32 	%f583, %f535, %f540, %f503;
	fma.rn.f32 	%f584, %f534, %f541, %f504;
	fma.rn.f32 	%f585, %f535, %f541, %f505;
	fma.rn.f32 	%f586, %f534, %f542, %f506;
	fma.rn.f32 	%f587, %f535, %f542, %f507;
	fma.rn.f32 	%f588, %f534, %f543, %f508;
	fma.rn.f32 	%f589, %f535, %f543, %f509;
	fma.rn.f32 	%f590, %f534, %f544, %f510;
	fma.rn.f32 	%f591, %f535, %f544, %f511;
	fma.rn.f32 	%f592, %f534, %f545, %f512;
	fma.rn.f32 	%f593, %f535, %f545, %f513;
	fma.rn.f32 	%f594, %f536, %f538, %f514;
	fma.rn.f32 	%f595, %f537, %f538, %f515;
	fma.rn.f32 	%f596, %f536, %f539, %f516;
	fma.rn.f32 	%f597, %f537, %f539, %f517;
	fma.rn.f32 	%f598, %f536, %f540, %f518;
	fma.rn.f32 	%f599, %f537, %f540, %f519;
	fma.rn.f32 	%f600, %f536, %f541, %f520;
	fma.rn.f32 	%f601, %f537, %f541, %f521;
	fma.rn.f32 	%f602, %f536, %f542, %f522;
	fma.rn.f32 	%f603, %f537, %f542, %f523;
	fma.rn.f32 	%f604, %f536, %f543, %f524;
	fma.rn.f32 	%f605, %f537, %f543, %f525;
	fma.rn.f32 	%f606, %f536, %f544, %f526;
	fma.rn.f32 	%f607, %f537, %f544, %f527;
	fma.rn.f32 	%f608, %f536, %f545, %f528;
	fma.rn.f32 	%f609, %f537, %f545, %f529;
	ld.shared.f32 	%f610, [%r72+20];
	ld.shared.f32 	%f611, [%r72+1044];
	ld.shared.f32 	%f612, [%r72+52];
	ld.shared.f32 	%f613, [%r72+1076];
	ld.shared.f32 	%f614, [%r72+84];
	ld.shared.f32 	%f615, [%r72+1108];
	ld.shared.f32 	%f616, [%r72+116];
	ld.shared.f32 	%f617, [%r72+1140];
	ld.shared.f32 	%f618, [%r75+1280];
	ld.shared.f32 	%f619, [%r75+1408];
	ld.shared.f32 	%f620, [%r75+1284];
	ld.shared.f32 	%f621, [%r75+1412];
	ld.shared.f32 	%f622, [%r75+1288];
	ld.shared.f32 	%f623, [%r75+1416];
	ld.shared.f32 	%f624, [%r75+1292];
	ld.shared.f32 	%f625, [%r75+1420];
	fma.rn.f32 	%f626, %f610, %f618, %f546;
	fma.rn.f32 	%f627, %f611, %f618, %f547;
	fma.rn.f32 	%f628, %f610, %f619, %f548;
	fma.rn.f32 	%f629, %f611, %f619, %f549;
	fma.rn.f32 	%f630, %f610, %f620, %f550;
	fma.rn.f32 	%f631, %f611, %f620, %f551;
	fma.rn.f32 	%f632, %f610, %f621, %f552;
	fma.rn.f32 	%f633, %f611, %f621, %f553;
	fma.rn.f32 	%f634, %f610, %f622, %f554;
	fma.rn.f32 	%f635, %f611, %f622, %f555;
	fma.rn.f32 	%f636, %f610, %f623, %f556;
	fma.rn.f32 	%f637, %f611, %f623, %f557;
	fma.rn.f32 	%f638, %f610, %f624, %f558;
	fma.rn.f32 	%f639, %f611, %f624, %f559;
	fma.rn.f32 	%f640, %f610, %f625, %f560;
	fma.rn.f32 	%f641, %f611, %f625, %f561;
	fma.rn.f32 	%f642, %f612, %f618, %f562;
	fma.rn.f32 	%f643, %f613, %f618, %f563;
	fma.rn.f32 	%f644, %f612, %f619, %f564;
	fma.rn.f32 	%f645, %f613, %f619, %f565;
	fma.rn.f32 	%f646, %f612, %f620, %f566;
	fma.rn.f32 	%f647, %f613, %f620, %f567;
	fma.rn.f32 	%f648, %f612, %f621, %f568;
	fma.rn.f32 	%f649, %f613, %f621, %f569;
	fma.rn.f32 	%f650, %f612, %f622, %f570;
	fma.rn.f32 	%f651, %f613, %f622, %f571;
	fma.rn.f32 	%f652, %f612, %f623, %f572;
	fma.rn.f32 	%f653, %f613, %f623, %f573;
	fma.rn.f32 	%f654, %f612, %f624, %f574;
	fma.rn.f32 	%f655, %f613, %f624, %f575;
	fma.rn.f32 	%f656, %f612, %f625, %f576;
	fma.rn.f32 	%f657, %f613, %f625, %f577;
	fma.rn.f32 	%f658, %f614, %f618, %f578;
	fma.rn.f32 	%f659, %f615, %f618, %f579;
	fma.rn.f32 	%f660, %f614, %f619, %f580;
	fma.rn.f32 	%f661, %f615, %f619, %f581;
	fma.rn.f32 	%f662, %f614, %f620, %f582;
	fma.rn.f32 	%f663, %f615, %f620, %f583;
	fma.rn.f32 	%f664, %f614, %f621, %f584;
	fma.rn.f32 	%f665, %f615, %f621, %f585;
	fma.rn.f32 	%f666, %f614, %f622, %f586;
	fma.rn.f32 	%f667, %f615, %f622, %f587;
	fma.rn.f32 	%f668, %f614, %f623, %f588;
	fma.rn.f32 	%f669, %f615, %f623, %f589;
	fma.rn.f32 	%f670, %f614, %f624, %f590;
	fma.rn.f32 	%f671, %f615, %f624, %f591;
	fma.rn.f32 	%f672, %f614, %f625, %f592;
	fma.rn.f32 	%f673, %f615, %f625, %f593;
	fma.rn.f32 	%f674, %f616, %f618, %f594;
	fma.rn.f32 	%f675, %f617, %f618, %f595;
	fma.rn.f32 	%f676, %f616, %f619, %f596;
	fma.rn.f32 	%f677, %f617, %f619, %f597;
	fma.rn.f32 	%f678, %f616, %f620, %f598;
	fma.rn.f32 	%f679, %f617, %f620, %f599;
	fma.rn.f32 	%f680, %f616, %f621, %f600;
	fma.rn.f32 	%f681, %f617, %f621, %f601;
	fma.rn.f32 	%f682, %f616, %f622, %f602;
	fma.rn.f32 	%f683, %f617, %f622, %f603;
	fma.rn.f32 	%f684, %f616, %f623, %f604;
	fma.rn.f32 	%f685, %f617, %f623, %f605;
	fma.rn.f32 	%f686, %f616, %f624, %f606;
	fma.rn.f32 	%f687, %f617, %f624, %f607;
	fma.rn.f32 	%f688, %f616, %f625, %f608;
	fma.rn.f32 	%f689, %f617, %f625, %f609;
	ld.shared.f32 	%f690, [%r72+24];
	ld.shared.f32 	%f691, [%r72+1048];
	ld.shared.f32 	%f692, [%r72+56];
	ld.shared.f32 	%f693, [%r72+1080];
	ld.shared.f32 	%f694, [%r72+88];
	ld.shared.f32 	%f695, [%r72+1112];
	ld.shared.f32 	%f696, [%r72+120];
	ld.shared.f32 	%f697, [%r72+1144];
	ld.shared.f32 	%f698, [%r75+1536];
	ld.shared.f32 	%f699, [%r75+1664];
	ld.shared.f32 	%f700, [%r75+1540];
	ld.shared.f32 	%f701, [%r75+1668];
	ld.shared.f32 	%f702, [%r75+1544];
	ld.shared.f32 	%f703, [%r75+1672];
	ld.shared.f32 	%f704, [%r75+1548];
	ld.shared.f32 	%f705, [%r75+1676];
	fma.rn.f32 	%f706, %f690, %f698, %f626;
	fma.rn.f32 	%f707, %f691, %f698, %f627;
	fma.rn.f32 	%f708, %f690, %f699, %f628;
	fma.rn.f32 	%f709, %f691, %f699, %f629;
	fma.rn.f32 	%f710, %f690, %f700, %f630;
	fma.rn.f32 	%f711, %f691, %f700, %f631;
	fma.rn.f32 	%f712, %f690, %f701, %f632;
	fma.rn.f32 	%f713, %f691, %f701, %f633;
	fma.rn.f32 	%f714, %f690, %f702, %f634;
	fma.rn.f32 	%f715, %f691, %f702, %f635;
	fma.rn.f32 	%f716, %f690, %f703, %f636;
	fma.rn.f32 	%f717, %f691, %f703, %f637;
	fma.rn.f32 	%f718, %f690, %f704, %f638;
	fma.rn.f32 	%f719, %f691, %f704, %f639;
	fma.rn.f32 	%f720, %f690, %f705, %f640;
	fma.rn.f32 	%f721, %f691, %f705, %f641;
	fma.rn.f32 	%f722, %f692, %f698, %f642;
	fma.rn.f32 	%f723, %f693, %f698, %f643;
	fma.rn.f32 	%f724, %f692, %f699, %f644;
	fma.rn.f32 	%f725, %f693, %f699, %f645;
	fma.rn.f32 	%f726, %f692, %f700, %f646;
	fma.rn.f32 	%f727, %f693, %f700, %f647;
	fma.rn.f32 	%f728, %f692, %f701, %f648;
	fma.rn.f32 	%f729, %f693, %f701, %f649;
	fma.rn.f32 	%f730, %f692, %f702, %f650;
	fma.rn.f32 	%f731, %f693, %f702, %f651;
	fma.rn.f32 	%f732, %f692, %f703, %f652;
	fma.rn.f32 	%f733, %f693, %f703, %f653;
	fma.rn.f32 	%f734, %f692, %f704, %f654;
	fma.rn.f32 	%f735, %f693, %f704, %f655;
	fma.rn.f32 	%f736, %f692, %f705, %f656;
	fma.rn.f32 	%f737, %f693, %f705, %f657;
	fma.rn.f32 	%f738, %f694, %f698, %f658;
	fma.rn.f32 	%f739, %f695, %f698, %f659;
	fma.rn.f32 	%f740, %f694, %f699, %f660;
	fma.rn.f32 	%f741, %f695, %f699, %f661;
	fma.rn.f32 	%f742, %f694, %f700, %f662;
	fma.rn.f32 	%f743, %f695, %f700, %f663;
	fma.rn.f32 	%f744, %f694, %f701, %f664;
	fma.rn.f32 	%f745, %f695, %f701, %f665;
	fma.rn.f32 	%f746, %f694, %f702, %f666;
	fma.rn.f32 	%f747, %f695, %f702, %f667;
	fma.rn.f32 	%f748, %f694, %f703, %f668;
	fma.rn.f32 	%f749, %f695, %f703, %f669;
	fma.rn.f32 	%f750, %f694, %f704, %f670;
	fma.rn.f32 	%f751, %f695, %f704, %f671;
	fma.rn.f32 	%f752, %f694, %f705, %f672;
	fma.rn.f32 	%f753, %f695, %f705, %f673;
	fma.rn.f32 	%f754, %f696, %f698, %f674;
	fma.rn.f32 	%f755, %f697, %f698, %f675;
	fma.rn.f32 	%f756, %f696, %f699, %f676;
	fma.rn.f32 	%f757, %f697, %f699, %f677;
	fma.rn.f32 	%f758, %f696, %f700, %f678;
	fma.rn.f32 	%f759, %f697, %f700, %f679;
	fma.rn.f32 	%f760, %f696, %f701, %f680;
	fma.rn.f32 	%f761, %f697, %f701, %f681;
	fma.rn.f32 	%f762, %f696, %f702, %f682;
	fma.rn.f32 	%f763, %f697, %f702, %f683;
	fma.rn.f32 	%f764, %f696, %f703, %f684;
	fma.rn.f32 	%f765, %f697, %f703, %f685;
	fma.rn.f32 	%f766, %f696, %f704, %f686;
	fma.rn.f32 	%f767, %f697, %f704, %f687;
	fma.rn.f32 	%f768, %f696, %f705, %f688;
	fma.rn.f32 	%f769, %f697, %f705, %f689;
	ld.shared.f32 	%f770, [%r72+28];
	ld.shared.f32 	%f771, [%r72+1052];
	ld.shared.f32 	%f772, [%r72+60];
	ld.shared.f32 	%f773, [%r72+1084];
	ld.shared.f32 	%f774, [%r72+92];
	ld.shared.f32 	%f775, [%r72+1116];
	ld.shared.f32 	%f776, [%r72+124];
	ld.shared.f32 	%f777, [%r72+1148];
	ld.shared.f32 	%f778, [%r75+1792];
	ld.shared.f32 	%f779, [%r75+1920];
	ld.shared.f32 	%f780, [%r75+1796];
	ld.shared.f32 	%f781, [%r75+1924];
	ld.shared.f32 	%f782, [%r75+1800];
	ld.shared.f32 	%f783, [%r75+1928];
	ld.shared.f32 	%f784, [%r75+1804];
	ld.shared.f32 	%f785, [%r75+1932];
	fma.rn.f32 	%f1457, %f770, %f778, %f706;
	fma.rn.f32 	%f1458, %f771, %f778, %f707;
	fma.rn.f32 	%f1441, %f770, %f779, %f708;
	fma.rn.f32 	%f1474, %f771, %f779, %f709;
	fma.rn.f32 	%f1456, %f770, %f780, %f710;
	fma.rn.f32 	%f1459, %f771, %f780, %f711;
	fma.rn.f32 	%f1440, %f770, %f781, %f712;
	fma.rn.f32 	%f1475, %f771, %f781, %f713;
	fma.rn.f32 	%f1455, %f770, %f782, %f714;
	fma.rn.f32 	%f1460, %f771, %f782, %f715;
	fma.rn.f32 	%f1439, %f770, %f783, %f716;
	fma.rn.f32 	%f1476, %f771, %f783, %f717;
	fma.rn.f32 	%f1454, %f770, %f784, %f718;
	fma.rn.f32 	%f1461, %f771, %f784, %f719;
	fma.rn.f32 	%f1438, %f770, %f785, %f720;
	fma.rn.f32 	%f1477, %f771, %f785, %f721;
	fma.rn.f32 	%f1453, %f772, %f778, %f722;
	fma.rn.f32 	%f1462, %f773, %f778, %f723;
	fma.rn.f32 	%f1437, %f772, %f779, %f724;
	fma.rn.f32 	%f1478, %f773, %f779, %f725;
	fma.rn.f32 	%f1452, %f772, %f780, %f726;
	fma.rn.f32 	%f1463, %f773, %f780, %f727;
	fma.rn.f32 	%f1436, %f772, %f781, %f728;
	fma.rn.f32 	%f1479, %f773, %f781, %f729;
	fma.rn.f32 	%f1451, %f772, %f782, %f730;
	fma.rn.f32 	%f1464, %f773, %f782, %f731;
	fma.rn.f32 	%f1435, %f772, %f783, %f732;
	fma.rn.f32 	%f1480, %f773, %f783, %f733;
	fma.rn.f32 	%f1450, %f772, %f784, %f734;
	fma.rn.f32 	%f1465, %f773, %f784, %f735;
	fma.rn.f32 	%f1434, %f772, %f785, %f736;
	fma.rn.f32 	%f1481, %f773, %f785, %f737;
	fma.rn.f32 	%f1449, %f774, %f778, %f738;
	fma.rn.f32 	%f1466, %f775, %f778, %f739;
	fma.rn.f32 	%f1433, %f774, %f779, %f740;
	fma.rn.f32 	%f1482, %f775, %f779, %f741;
	fma.rn.f32 	%f1448, %f774, %f780, %f742;
	fma.rn.f32 	%f1467, %f775, %f780, %f743;
	fma.rn.f32 	%f1432, %f774, %f781, %f744;
	fma.rn.f32 	%f1483, %f775, %f781, %f745;
	fma.rn.f32 	%f1447, %f774, %f782, %f746;
	fma.rn.f32 	%f1468, %f775, %f782, %f747;
	fma.rn.f32 	%f1431, %f774, %f783, %f748;
	fma.rn.f32 	%f1484, %f775, %f783, %f749;
	fma.rn.f32 	%f1446, %f774, %f784, %f750;
	fma.rn.f32 	%f1469, %f775, %f784, %f751;
	fma.rn.f32 	%f1430, %f774, %f785, %f752;
	fma.rn.f32 	%f1485, %f775, %f785, %f753;
	fma.rn.f32 	%f1445, %f776, %f778, %f754;
	fma.rn.f32 	%f1470, %f777, %f778, %f755;
	fma.rn.f32 	%f1429, %f776, %f779, %f756;
	fma.rn.f32 	%f1486, %f777, %f779, %f757;
	fma.rn.f32 	%f1444, %f776, %f780, %f758;
	fma.rn.f32 	%f1471, %f777, %f780, %f759;
	fma.rn.f32 	%f1428, %f776, %f781, %f760;
	fma.rn.f32 	%f1487, %f777, %f781, %f761;
	fma.rn.f32 	%f1443, %f776, %f782, %f762;
	fma.rn.f32 	%f1472, %f777, %f782, %f763;
	fma.rn.f32 	%f1427, %f776, %f783, %f764;
	fma.rn.f32 	%f1488, %f777, %f783, %f765;
	fma.rn.f32 	%f1442, %f776, %f784, %f766;
	fma.rn.f32 	%f1473, %f777, %f784, %f767;
	fma.rn.f32 	%f1426, %f776, %f785, %f768;
	fma.rn.f32 	%f1489, %f777, %f785, %f769;
	add.s32 	%r95, %r95, 1;
	setp.ne.s32 	%p46, %r95, 255;
	@%p46 bra 	$L__BB0_3;
	ld.param.u64 	%rd27, [default_function_kernel0_param_2];
	cvta.to.global.u64 	%rd21, %rd27;
	bar.sync 	0;
	mov.u32 	%r76, %tid.y;
	shl.b32 	%r77, %r76, 7;
	mov.u32 	%r78, _ZZ24default_function_kernel0E8A_shared;
	add.s32 	%r79, %r78, %r77;
	ld.shared.f32 	%f786, [%r79+2048];
	ld.shared.f32 	%f787, [%r79+3072];
	ld.shared.f32 	%f788, [%r79+2080];
	ld.shared.f32 	%f789, [%r79+3104];
	ld.shared.f32 	%f790, [%r79+2112];
	ld.shared.f32 	%f791, [%r79+3136];
	ld.shared.f32 	%f792, [%r79+2144];
	ld.shared.f32 	%f793, [%r79+3168];
	mov.u32 	%r80, %tid.x;
	shl.b32 	%r81, %r80, 2;
	shl.b32 	%r82, %r80, 4;
	mov.u32 	%r83, _ZZ24default_function_kernel0E8B_shared;
	add.s32 	%r84, %r83, %r82;
	ld.shared.f32 	%f794, [%r84+2048];
	ld.shared.f32 	%f795, [%r84+2176];
	ld.shared.f32 	%f796, [%r84+2052];
	ld.shared.f32 	%f797, [%r84+2180];
	ld.shared.f32 	%f798, [%r84+2056];
	ld.shared.f32 	%f799, [%r84+2184];
	ld.shared.f32 	%f800, [%r84+2060];
	ld.shared.f32 	%f801, [%r84+2188];
	fma.rn.f32 	%f802, %f786, %f794, %f1457;
	fma.rn.f32 	%f803, %f787, %f794, %f1458;
	fma.rn.f32 	%f804, %f786, %f795, %f1441;
	fma.rn.f32 	%f805, %f787, %f795, %f1474;
	fma.rn.f32 	%f806, %f786, %f796, %f1456;
	fma.rn.f32 	%f807, %f787, %f796, %f1459;
	fma.rn.f32 	%f808, %f786, %f797, %f1440;
	fma.rn.f32 	%f809, %f787, %f797, %f1475;
	fma.rn.f32 	%f810, %f786, %f798, %f1455;
	fma.rn.f32 	%f811, %f787, %f798, %f1460;
	fma.rn.f32 	%f812, %f786, %f799, %f1439;
	fma.rn.f32 	%f813, %f787, %f799, %f1476;
	fma.rn.f32 	%f814, %f786, %f800, %f1454;
	fma.rn.f32 	%f815, %f787, %f800, %f1461;
	fma.rn.f32 	%f816, %f786, %f801, %f1438;
	fma.rn.f32 	%f817, %f787, %f801, %f1477;
	fma.rn.f32 	%f818, %f788, %f794, %f1453;
	fma.rn.f32 	%f819, %f789, %f794, %f1462;
	fma.rn.f32 	%f820, %f788, %f795, %f1437;
	fma.rn.f32 	%f821, %f789, %f795, %f1478;
	fma.rn.f32 	%f822, %f788, %f796, %f1452;
	fma.rn.f32 	%f823, %f789, %f796, %f1463;
	fma.rn.f32 	%f824, %f788, %f797, %f1436;
	fma.rn.f32 	%f825, %f789, %f797, %f1479;
	fma.rn.f32 	%f826, %f788, %f798, %f1451;
	fma.rn.f32 	%f827, %f789, %f798, %f1464;
	fma.rn.f32 	%f828, %f788, %f799, %f1435;
	fma.rn.f32 	%f829, %f789, %f799, %f1480;
	fma.rn.f32 	%f830, %f788, %f800, %f1450;
	fma.rn.f32 	%f831, %f789, %f800, %f1465;
	fma.rn.f32 	%f832, %f788, %f801, %f1434;
	fma.rn.f32 	%f833, %f789, %f801, %f1481;
	fma.rn.f32 	%f834, %f790, %f794, %f1449;
	fma.rn.f32 	%f835, %f791, %f794, %f1466;
	fma.rn.f32 	%f836, %f790, %f795, %f1433;
	fma.rn.f32 	%f837, %f791, %f795, %f1482;
	fma.rn.f32 	%f838, %f790, %f796, %f1448;
	fma.rn.f32 	%f839, %f791, %f796, %f1467;
	fma.rn.f32 	%f840, %f790, %f797, %f1432;
	fma.rn.f32 	%f841, %f791, %f797, %f1483;
	fma.rn.f32 	%f842, %f790, %f798, %f1447;
	fma.rn.f32 	%f843, %f791, %f798, %f1468;
	fma.rn.f32 	%f844, %f790, %f799, %f1431;
	fma.rn.f32 	%f845, %f791, %f799, %f1484;
	fma.rn.f32 	%f846, %f790, %f800, %f1446;
	fma.rn.f32 	%f847, %f791, %f800, %f1469;
	fma.rn.f32 	%f848, %f790, %f801, %f1430;
	fma.rn.f32 	%f849, %f791, %f801, %f1485;
	fma.rn.f32 	%f850, %f792, %f794, %f1445;
	fma.rn.f32 	%f851, %f793, %f794, %f1470;
	fma.rn.f32 	%f852, %f792, %f795, %f1429;
	fma.rn.f32 	%f853, %f793, %f795, %f1486;
	fma.rn.f32 	%f854, %f792, %f796, %f1444;
	fma.rn.f32 	%f855, %f793, %f796, %f1471;
	fma.rn.f32 	%f856, %f792, %f797, %f1428;
	fma.rn.f32 	%f857, %f793, %f797, %f1487;
	fma.rn.f32 	%f858, %f792, %f798, %f1443;
	fma.rn.f32 	%f859, %f793, %f798, %f1472;
	fma.rn.f32 	%f860, %f792, %f799, %f1427;
	fma.rn.f32 	%f861, %f793, %f799, %f1488;
	fma.rn.f32 	%f862, %f792, %f800, %f1442;
	fma.rn.f32 	%f863, %f793, %f800, %f1473;
	fma.rn.f32 	%f864, %f792, %f801, %f1426;
	fma.rn.f32 	%f865, %f793, %f801, %f1489;
	ld.shared.f32 	%f866, [%r79+2052];
	ld.shared.f32 	%f867, [%r79+3076];
	ld.shared.f32 	%f868, [%r79+2084];
	ld.shared.f32 	%f869, [%r79+3108];
	ld.shared.f32 	%f870, [%r79+2116];
	ld.shared.f32 	%f871, [%r79+3140];
	ld.shared.f32 	%f872, [%r79+2148];
	ld.shared.f32 	%f873, [%r79+3172];
	ld.shared.f32 	%f874, [%r84+2304];
	ld.shared.f32 	%f875, [%r84+2432];
	ld.shared.f32 	%f876, [%r84+2308];
	ld.shared.f32 	%f877, [%r84+2436];
	ld.shared.f32 	%f878, [%r84+2312];
	ld.shared.f32 	%f879, [%r84+2440];
	ld.shared.f32 	%f880, [%r84+2316];
	ld.shared.f32 	%f881, [%r84+2444];
	fma.rn.f32 	%f882, %f866, %f874, %f802;
	fma.rn.f32 	%f883, %f867, %f874, %f803;
	fma.rn.f32 	%f884, %f866, %f875, %f804;
	fma.rn.f32 	%f885, %f867, %f875, %f805;
	fma.rn.f32 	%f886, %f866, %f876, %f806;
	fma.rn.f32 	%f887, %f867, %f876, %f807;
	fma.rn.f32 	%f888, %f866, %f877, %f808;
	fma.rn.f32 	%f889, %f867, %f877, %f809;
	fma.rn.f32 	%f890, %f866, %f878, %f810;
	fma.rn.f32 	%f891, %f867, %f878, %f811;
	fma.rn.f32 	%f892, %f866, %f879, %f812;
	fma.rn.f32 	%f893, %f867, %f879, %f813;
	fma.rn.f32 	%f894, %f866, %f880, %f814;
	fma.rn.f32 	%f895, %f867, %f880, %f815;
	fma.rn.f32 	%f896, %f866, %f881, %f816;
	fma.rn.f32 	%f897, %f867, %f881, %f817;
	fma.rn.f32 	%f898, %f868, %f874, %f818;
	fma.rn.f32 	%f899, %f869, %f874, %f819;
	fma.rn.f32 	%f900, %f868, %f875, %f820;
	fma.rn.f32 	%f901, %f869, %f875, %f821;
	fma.rn.f32 	%f902, %f868, %f876, %f822;
	fma.rn.f32 	%f903, %f869, %f876, %f823;
	fma.rn.f32 	%f904, %f868, %f877, %f824;
	fma.rn.f32 	%f905, %f869, %f877, %f825;
	fma.rn.f32 	%f906, %f868, %f878, %f826;
	fma.rn.f32 	%f907, %f869, %f878, %f827;
	fma.rn.f32 	%f908, %f868, %f879, %f828;
	fma.rn.f32 	%f909, %f869, %f879, %f829;
	fma.rn.f32 	%f910, %f868, %f880, %f830;
	fma.rn.f32 	%f911, %f869, %f880, %f831;
	fma.rn.f32 	%f912, %f868, %f881, %f832;
	fma.rn.f32 	%f913, %f869, %f881, %f833;
	fma.rn.f32 	%f914, %f870, %f874, %f834;
	fma.rn.f32 	%f915, %f871, %f874, %f835;
	fma.rn.f32 	%f916, %f870, %f875, %f836;
	fma.rn.f32 	%f917, %f871, %f875, %f837;
	fma.rn.f32 	%f918, %f870, %f876, %f838;
	fma.rn.f32 	%f919, %f871, %f876, %f839;
	fma.rn.f32 	%f920, %f870, %f877, %f840;
	fma.rn.f32 	%f921, %f871, %f877, %f841;
	fma.rn.f32 	%f922, %f870, %f878, %f842;
	fma.rn.f32 	%f923, %f871, %f878, %f843;
	fma.rn.f32 	%f924, %f870, %f879, %f844;
	fma.rn.f32 	%f925, %f871, %f879, %f845;
	fma.rn.f32 	%f926, %f870, %f880, %f846;
	fma.rn.f32 	%f927, %f871, %f880, %f847;
	fma.rn.f32 	%f928, %f870, %f881, %f848;
	fma.rn.f32 	%f929, %f871, %f881, %f849;
	fma.rn.f32 	%f930, %f872, %f874, %f850;
	fma.rn.f32 	%f931, %f873, %f874, %f851;
	fma.rn.f32 	%f932, %f872, %f875, %f852;
	fma.rn.f32 	%f933, %f873, %f875, %f853;
	fma.rn.f32 	%f934, %f872, %f876, %f854;
	fma.rn.f32 	%f935, %f873, %f876, %f855;
	fma.rn.f32 	%f936, %f872, %f877, %f856;
	fma.rn.f32 	%f937, %f873, %f877, %f857;
	fma.rn.f32 	%f938, %f872, %f878, %f858;
	fma.rn.f32 	%f939, %f873, %f878, %f859;
	fma.rn.f32 	%f940, %f872, %f879, %f860;
	fma.rn.f32 	%f941, %f873, %f879, %f861;
	fma.rn.f32 	%f942, %f872, %f880, %f862;
	fma.rn.f32 	%f943, %f873, %f880, %f863;
	fma.rn.f32 	%f944, %f872, %f881, %f864;
	fma.rn.f32 	%f945, %f873, %f881, %f865;
	ld.shared.f32 	%f946, [%r79+2056];
	ld.shared.f32 	%f947, [%r79+3080];
	ld.shared.f32 	%f948, [%r79+2088];
	ld.shared.f32 	%f949, [%r79+3112];
	ld.shared.f32 	%f950, [%r79+2120];
	ld.shared.f32 	%f951, [%r79+3144];
	ld.shared.f32 	%f952, [%r79+2152];
	ld.shared.f32 	%f953, [%r79+3176];
	ld.shared.f32 	%f954, [%r84+2560];
	ld.shared.f32 	%f955, [%r84+2688];
	ld.shared.f32 	%f956, [%r84+2564];
	ld.shared.f32 	%f957, [%r84+2692];
	ld.shared.f32 	%f958, [%r84+2568];
	ld.shared.f32 	%f959, [%r84+2696];
	ld.shared.f32 	%f960, [%r84+2572];
	ld.shared.f32 	%f961, [%r84+2700];
	fma.rn.f32 	%f962, %f946, %f954, %f882;
	fma.rn.f32 	%f963, %f947, %f954, %f883;
	fma.rn.f32 	%f964, %f946, %f955, %f884;
	fma.rn.f32 	%f965, %f947, %f955, %f885;
	fma.rn.f32 	%f966, %f946, %f956, %f886;
	fma.rn.f32 	%f967, %f947, %f956, %f887;
	fma.rn.f32 	%f968, %f946, %f957, %f888;
	fma.rn.f32 	%f969, %f947, %f957, %f889;
	fma.rn.f32 	%f970, %f946, %f958, %f890;
	fma.rn.f32 	%f971, %f947, %f958, %f891;
	fma.rn.f32 	%f972, %f946, %f959, %f892;
	fma.rn.f32 	%f973, %f947, %f959, %f893;
	fma.rn.f32 	%f974, %f946, %f960, %f894;
	fma.rn.f32 	%f975, %f947, %f960, %f895;
	fma.rn.f32 	%f976, %f946, %f961, %f896;
	fma.rn.f32 	%f977, %f947, %f961, %f897;
	fma.rn.f32 	%f978, %f948, %f954, %f898;
	fma.rn.f32 	%f979, %f949, %f954, %f899;
	fma.rn.f32 	%f980, %f948, %f955, %f900;
	fma.rn.f32 	%f981, %f949, %f955, %f901;
	fma.rn.f32 	%f982, %f948, %f956, %f902;
	fma.rn.f32 	%f983, %f949, %f956, %f903;
	fma.rn.f32 	%f984, %f948, %f957, %f904;
	fma.rn.f32 	%f985, %f949, %f957, %f905;
	fma.rn.f32 	%f986, %f948, %f958, %f906;
	fma.rn.f32 	%f987, %f949, %f958, %f907;
	fma.rn.f32 	%f988, %f948, %f959, %f908;
	fma.rn.f32 	%f989, %f949, %f959, %f909;
	fma.rn.f32 	%f990, %f948, %f960, %f910;
	fma.rn.f32 	%f991, %f949, %f960, %f911;
	fma.rn.f32 	%f992, %f948, %f961, %f912;
	fma.rn.f32 	%f993, %f949, %f961, %f913;
	fma.rn.f32 	%f994, %f950, %f954, %f914;
	fma.rn.f32 	%f995, %f951, %f954, %f915;
	fma.rn.f32 	%f996, %f950, %f955, %f916;
	fma.rn.f32 	%f997, %f951, %f955, %f917;
	fma.rn.f32 	%f998, %f950, %f956, %f918;
	fma.rn.f32 	%f999, %f951, %f956, %f919;
	fma.rn.f32 	%f1000, %f950, %f957, %f920;
	fma.rn.f32 	%f1001, %f951, %f957, %f921;
	fma.rn.f32 	%f1002, %f950, %f958, %f922;
	fma.rn.f32 	%f1003, %f951, %f958, %f923;
	fma.rn.f32 	%f1004, %f950, %f959, %f924;
	fma.rn.f32 	%f1005, %f951, %f959, %f925;
	fma.rn.f32 	%f1006, %f950, %f960, %f926;
	fma.rn.f32 	%f1007, %f951, %f960, %f927;
	fma.rn.f32 	%f1008, %f950, %f961, %f928;
	fma.rn.f32 	%f1009, %f951, %f961, %f929;
	fma.rn.f32 	%f1010, %f952, %f954, %f930;
	fma.rn.f32 	%f1011, %f953, %f954, %f931;
	fma.rn.f32 	%f1012, %f952, %f955, %f932;
	fma.rn.f32 	%f1013, %f953, %f955, %f933;
	fma.rn.f32 	%f1014, %f952, %f956, %f934;
	fma.rn.f32 	%f1015, %f953, %f956, %f935;
	fma.rn.f32 	%f1016, %f952, %f957, %f936;
	fma.rn.f32 	%f1017, %f953, %f957, %f937;
	fma.rn.f32 	%f1018, %f952, %f958, %f938;
	fma.rn.f32 	%f1019, %f953, %f958, %f939;
	fma.rn.f32 	%f1020, %f952, %f959, %f940;
	fma.rn.f32 	%f1021, %f953, %f959, %f941;
	fma.rn.f32 	%f1022, %f952, %f960, %f942;
	fma.rn.f32 	%f1023, %f953, %f960, %f943;
	fma.rn.f32 	%f1024, %f952, %f961, %f944;
	fma.rn.f32 	%f1025, %f953, %f961, %f945;
	ld.shared.f32 	%f1026, [%r79+2060];
	ld.shared.f32 	%f1027, [%r79+3084];
	ld.shared.f32 	%f1028, [%r79+2092];
	ld.shared.f32 	%f1029, [%r79+3116];
	ld.shared.f32 	%f1030, [%r79+2124];
	ld.shared.f32 	%f1031, [%r79+3148];
	ld.shared.f32 	%f1032, [%r79+2156];
	ld.shared.f32 	%f1033, [%r79+3180];
	ld.shared.f32 	%f1034, [%r84+2816];
	ld.shared.f32 	%f1035, [%r84+2944];
	ld.shared.f32 	%f1036, [%r84+2820];
	ld.shared.f32 	%f1037, [%r84+2948];
	ld.shared.f32 	%f1038, [%r84+2824];
	ld.shared.f32 	%f1039, [%r84+2952];
	ld.shared.f32 	%f1040, [%r84+2828];
	ld.shared.f32 	%f1041, [%r84+2956];
	fma.rn.f32 	%f1042, %f1026, %f1034, %f962;
	fma.rn.f32 	%f1043, %f1027, %f1034, %f963;
	fma.rn.f32 	%f1044, %f1026, %f1035, %f964;
	fma.rn.f32 	%f1045, %f1027, %f1035, %f965;
	fma.rn.f32 	%f1046, %f1026, %f1036, %f966;
	fma.rn.f32 	%f1047, %f1027, %f1036, %f967;
	fma.rn.f32 	%f1048, %f1026, %f1037, %f968;
	fma.rn.f32 	%f1049, %f1027, %f1037, %f969;
	fma.rn.f32 	%f1050, %f1026, %f1038, %f970;
	fma.rn.f32 	%f1051, %f1027, %f1038, %f971;
	fma.rn.f32 	%f1052, %f1026, %f1039, %f972;
	fma.rn.f32 	%f1053, %f1027, %f1039, %f973;
	fma.rn.f32 	%f1054, %f1026, %f1040, %f974;
	fma.rn.f32 	%f1055, %f1027, %f1040, %f975;
	fma.rn.f32 	%f1056, %f1026, %f1041, %f976;
	fma.rn.f32 	%f1057, %f1027, %f1041, %f977;
	fma.rn.f32 	%f1058, %f1028, %f1034, %f978;
	fma.rn.f32 	%f1059, %f1029, %f1034, %f979;
	fma.rn.f32 	%f1060, %f1028, %f1035, %f980;
	fma.rn.f32 	%f1061, %f1029, %f1035, %f981;
	fma.rn.f32 	%f1062, %f1028, %f1036, %f982;
	fma.rn.f32 	%f1063, %f1029, %f1036, %f983;
	fma.rn.f32 	%f1064, %f1028, %f1037, %f984;
	fma.rn.f32 	%f1065, %f1029, %f1037, %f985;
	fma.rn.f32 	%f1066, %f1028, %f1038, %f986;
	fma.rn.f32 	%f1067, %f1029, %f1038, %f987;
	fma.rn.f32 	%f1068, %f1028, %f1039, %f988;
	fma.rn.f32 	%f1069, %f1029, %f1039, %f989;
	fma.rn.f32 	%f1070, %f1028, %f1040, %f990;
	fma.rn.f32 	%f1071, %f1029, %f1040, %f991;
	fma.rn.f32 	%f1072, %f1028, %f1041, %f992;
	fma.rn.f32 	%f1073, %f1029, %f1041, %f993;
	fma.rn.f32 	%f1074, %f1030, %f1034, %f994;
	fma.rn.f32 	%f1075, %f1031, %f1034, %f995;
	fma.rn.f32 	%f1076, %f1030, %f1035, %f996;
	fma.rn.f32 	%f1077, %f1031, %f1035, %f997;
	fma.rn.f32 	%f1078, %f1030, %f1036, %f998;
	fma.rn.f32 	%f1079, %f1031, %f1036, %f999;
	fma.rn.f32 	%f1080, %f1030, %f1037, %f1000;
	fma.rn.f32 	%f1081, %f1031, %f1037, %f1001;
	fma.rn.f32 	%f1082, %f1030, %f1038, %f1002;
	fma.rn.f32 	%f1083, %f1031, %f1038, %f1003;
	fma.rn.f32 	%f1084, %f1030, %f1039, %f1004;
	fma.rn.f32 	%f1085, %f1031, %f1039, %f1005;
	fma.rn.f32 	%f1086, %f1030, %f1040, %f1006;
	fma.rn.f32 	%f1087, %f1031, %f1040, %f1007;
	fma.rn.f32 	%f1088, %f1030, %f1041, %f1008;
	fma.rn.f32 	%f1089, %f1031, %f1041, %f1009;
	fma.rn.f32 	%f1090, %f1032, %f1034, %f1010;
	fma.rn.f32 	%f1091, %f1033, %f1034, %f1011;
	fma.rn.f32 	%f1092, %f1032, %f1035, %f1012;
	fma.rn.f32 	%f1093, %f1033, %f1035, %f1013;
	fma.rn.f32 	%f1094, %f1032, %f1036, %f1014;
	fma.rn.f32 	%f1095, %f1033, %f1036, %f1015;
	fma.rn.f32 	%f1096, %f1032, %f1037, %f1016;
	fma.rn.f32 	%f1097, %f1033, %f1037, %f1017;
	fma.rn.f32 	%f1098, %f1032, %f1038, %f1018;
	fma.rn.f32 	%f1099, %f1033, %f1038, %f1019;
	fma.rn.f32 	%f1100, %f1032, %f1039, %f1020;
	fma.rn.f32 	%f1101, %f1033, %f1039, %f1021;
	fma.rn.f32 	%f1102, %f1032, %f1040, %f1022;
	fma.rn.f32 	%f1103, %f1033, %f1040, %f1023;
	fma.rn.f32 	%f1104, %f1032, %f1041, %f1024;
	fma.rn.f32 	%f1105, %f1033, %f1041, %f1025;
	ld.shared.f32 	%f1106, [%r79+2064];
	ld.shared.f32 	%f1107, [%r79+3088];
	ld.shared.f32 	%f1108, [%r79+2096];
	ld.shared.f32 	%f1109, [%r79+3120];
	ld.shared.f32 	%f1110, [%r79+2128];
	ld.shared.f32 	%f1111, [%r79+3152];
	ld.shared.f32 	%f1112, [%r79+2160];
	ld.shared.f32 	%f1113, [%r79+3184];
	ld.shared.f32 	%f1114, [%r84+3072];
	ld.shared.f32 	%f1115, [%r84+3200];
	ld.shared.f32 	%f1116, [%r84+3076];
	ld.shared.f32 	%f1117, [%r84+3204];
	ld.shared.f32 	%f1118, [%r84+3080];
	ld.shared.f32 	%f1119, [%r84+3208];
	ld.shared.f32 	%f1120, [%r84+3084];
	ld.shared.f32 	%f1121, [%r84+3212];
	fma.rn.f32 	%f1122, %f1106, %f1114, %f1042;
	fma.rn.f32 	%f1123, %f1107, %f1114, %f1043;
	fma.rn.f32 	%f1124, %f1106, %f1115, %f1044;
	fma.rn.f32 	%f1125, %f1107, %f1115, %f1045;
	fma.rn.f32 	%f1126, %f1106, %f1116, %f1046;
	fma.rn.f32 	%f1127, %f1107, %f1116, %f1047;
	fma.rn.f32 	%f1128, %f1106, %f1117, %f1048;
	fma.rn.f32 	%f1129, %f1107, %f1117, %f1049;
	fma.rn.f32 	%f1130, %f1106, %f1118, %f1050;
	fma.rn.f32 	%f1131, %f1107, %f1118, %f1051;
	fma.rn.f32 	%f1132, %f1106, %f1119, %f1052;
	fma.rn.f32 	%f1133, %f1107, %f1119, %f1053;
	fma.rn.f32 	%f1134, %f1106, %f1120, %f1054;
	fma.rn.f32 	%f1135, %f1107, %f1120, %f1055;
	fma.rn.f32 	%f1136, %f1106, %f1121, %f1056;
	fma.rn.f32 	%f1137, %f1107, %f1121, %f1057;
	fma.rn.f32 	%f1138, %f1108, %f1114, %f1058;
	fma.rn.f32 	%f1139, %f1109, %f1114, %f1059;
	fma.rn.f32 	%f1140, %f1108, %f1115, %f1060;
	fma.rn.f32 	%f1141, %f1109, %f1115, %f1061;
	fma.rn.f32 	%f1142, %f1108, %f1116, %f1062;
	fma.rn.f32 	%f1143, %f1109, %f1116, %f1063;
	fma.rn.f32 	%f1144, %f1108, %f1117, %f1064;
	fma.rn.f32 	%f1145, %f1109, %f1117, %f1065;
	fma.rn.f32 	%f1146, %f1108, %f1118, %f1066;
	fma.rn.f32 	%f1147, %f1109, %f1118, %f1067;
	fma.rn.f32 	%f1148, %f1108, %f1119, %f1068;
	fma.rn.f32 	%f1149, %f1109, %f1119, %f1069;
	fma.rn.f32 	%f1150, %f1108, %f1120, %f1070;
	fma.rn.f32 	%f1151, %f1109, %f1120, %f1071;
	fma.rn.f32 	%f1152, %f1108, %f1121, %f1072;
	fma.rn.f32 	%f1153, %f1109, %f1121, %f1073;
	fma.rn.f32 	%f1154, %f1110, %f1114, %f1074;
	fma.rn.f32 	%f1155, %f1111, %f1114, %f1075;
	fma.rn.f32 	%f1156, %f1110, %f1115, %f1076;
	fma.rn.f32 	%f1157, %f1111, %f1115, %f1077;
	fma.rn.f32 	%f1158, %f1110, %f1116, %f1078;
	fma.rn.f32 	%f1159, %f1111, %f1116, %f1079;
	fma.rn.f32 	%f1160, %f1110, %f1117, %f1080;
	fma.rn.f32 	%f1161, %f1111, %f1117, %f1081;
	fma.rn.f32 	%f1162, %f1110, %f1118, %f1082;
	fma.rn.f32 	%f1163, %f1111, %f1118, %f1083;
	fma.rn.f32 	%f1164, %f1110, %f1119, %f1084;
	fma.rn.f32 	%f1165, %f1111, %f1119, %f1085;
	fma.rn.f32 	%f1166, %f1110, %f1120, %f1086;
	fma.rn.f32 	%f1167, %f1111, %f1120, %f1087;
	fma.rn.f32 	%f1168, %f1110, %f1121, %f1088;
	fma.rn.f32 	%f1169, %f1111, %f1121, %f1089;
	fma.rn.f32 	%f1170, %f1112, %f1114, %f1090;
	fma.rn.f32 	%f1171, %f1113, %f1114, %f1091;
	fma.rn.f32 	%f1172, %f1112, %f1115, %f1092;
	fma.rn.f32 	%f1173, %f1113, %f1115, %f1093;
	fma.rn.f32 	%f1174, %f1112, %f1116, %f1094;
	fma.rn.f32 	%f1175, %f1113, %f1116, %f1095;
	fma.rn.f32 	%f1176, %f1112, %f1117, %f1096;
	fma.rn.f32 	%f1177, %f1113, %f1117, %f1097;
	fma.rn.f32 	%f1178, %f1112, %f1118, %f1098;
	fma.rn.f32 	%f1179, %f1113, %f1118, %f1099;
	fma.rn.f32 	%f1180, %f1112, %f1119, %f1100;
	fma.rn.f32 	%f1181, %f1113, %f1119, %f1101;
	fma.rn.f32 	%f1182, %f1112, %f1120, %f1102;
	fma.rn.f32 	%f1183, %f1113, %f1120, %f1103;
	fma.rn.f32 	%f1184, %f1112, %f1121, %f1104;
	fma.rn.f32 	%f1185, %f1113, %f1121, %f1105;
	ld.shared.f32 	%f1186, [%r79+2068];
	ld.shared.f32 	%f1187, [%r79+3092];
	ld.shared.f32 	%f1188, [%r79+2100];
	ld.shared.f32 	%f1189, [%r79+3124];
	ld.shared.f32 	%f1190, [%r79+2132];
	ld.shared.f32 	%f1191, [%r79+3156];
	ld.shared.f32 	%f1192, [%r79+2164];
	ld.shared.f32 	%f1193, [%r79+3188];
	ld.shared.f32 	%f1194, [%r84+3328];
	ld.shared.f32 	%f1195, [%r84+3456];
	ld.shared.f32 	%f1196, [%r84+3332];
	ld.shared.f32 	%f1197, [%r84+3460];
	ld.shared.f32 	%f1198, [%r84+3336];
	ld.shared.f32 	%f1199, [%r84+3464];
	ld.shared.f32 	%f1200, [%r84+3340];
	ld.shared.f32 	%f1201, [%r84+3468];
	fma.rn.f32 	%f1202, %f1186, %f1194, %f1122;
	fma.rn.f32 	%f1203, %f1187, %f1194, %f1123;
	fma.rn.f32 	%f1204, %f1186, %f1195, %f1124;
	fma.rn.f32 	%f1205, %f1187, %f1195, %f1125;
	fma.rn.f32 	%f1206, %f1186, %f1196, %f1126;
	fma.rn.f32 	%f1207, %f1187, %f1196, %f1127;
	fma.rn.f32 	%f1208, %f1186, %f1197, %f1128;
	fma.rn.f32 	%f1209, %f1187, %f1197, %f1129;
	fma.rn.f32 	%f1210, %f1186, %f1198, %f1130;
	fma.rn.f32 	%f1211, %f1187, %f1198, %f1131;
	fma.rn.f32 	%f1212, %f1186, %f1199, %f1132;
	fma.rn.f32 	%f1213, %f1187, %f1199, %f1133;
	fma.rn.f32 	%f1214, %f1186, %f1200, %f1134;
	fma.rn.f32 	%f1215, %f1187, %f1200, %f1135;
	fma.rn.f32 	%f1216, %f1186, %f1201, %f1136;
	fma.rn.f32 	%f1217, %f1187, %f1201, %f1137;
	fma.rn.f32 	%f1218, %f1188, %f1194, %f1138;
	fma.rn.f32 	%f1219, %f1189, %f1194, %f1139;
	fma.rn.f32 	%f1220, %f1188, %f1195, %f1140;
	fma.rn.f32 	%f1221, %f1189, %f1195, %f1141;
	fma.rn.f32 	%f1222, %f1188, %f1196, %f1142;
	fma.rn.f32 	%f1223, %f1189, %f1196, %f1143;
	fma.rn.f32 	%f1224, %f1188, %f1197, %f1144;
	fma.rn.f32 	%f1225, %f1189, %f1197, %f1145;
	fma.rn.f32 	%f1226, %f1188, %f1198, %f1146;
	fma.rn.f32 	%f1227, %f1189, %f1198, %f1147;
	fma.rn.f32 	%f1228, %f1188, %f1199, %f1148;
	fma.rn.f32 	%f1229, %f1189, %f1199, %f1149;
	fma.rn.f32 	%f1230, %f1188, %f1200, %f1150;
	fma.rn.f32 	%f1231, %f1189, %f1200, %f1151;
	fma.rn.f32 	%f1232, %f1188, %f1201, %f1152;
	fma.rn.f32 	%f1233, %f1189, %f1201, %f1153;
	fma.rn.f32 	%f1234, %f1190, %f1194, %f1154;
	fma.rn.f32 	%f1235, %f1191, %f1194, %f1155;
	fma.rn.f32 	%f1236, %f1190, %f1195, %f1156;
	fma.rn.f32 	%f1237, %f1191, %f1195, %f1157;
	fma.rn.f32 	%f1238, %f1190, %f1196, %f1158;
	fma.rn.f32 	%f1239, %f1191, %f1196, %f1159;
	fma.rn.f32 	%f1240, %f1190, %f1197, %f1160;
	fma.rn.f32 	%f1241, %f1191, %f1197, %f1161;
	fma.rn.f32 	%f1242, %f1190, %f1198, %f1162;
	fma.rn.f32 	%f1243, %f1191, %f1198, %f1163;
	fma.rn.f32 	%f1244, %f1190, %f1199, %f1164;
	fma.rn.f32 	%f1245, %f1191, %f1199, %f1165;
	fma.rn.f32 	%f1246, %f1190, %f1200, %f1166;
	fma.rn.f32 	%f1247, %f1191, %f1200, %f1167;
	fma.rn.f32 	%f1248, %f1190, %f1201, %f1168;
	fma.rn.f32 	%f1249, %f1191, %f1201, %f1169;
	fma.rn.f32 	%f1250, %f1192, %f1194, %f1170;
	fma.rn.f32 	%f1251, %f1193, %f1194, %f1171;
	fma.rn.f32 	%f1252, %f1192, %f1195, %f1172;
	fma.rn.f32 	%f1253, %f1193, %f1195, %f1173;
	fma.rn.f32 	%f1254, %f1192, %f1196, %f1174;
	fma.rn.f32 	%f1255, %f1193, %f1196, %f1175;
	fma.rn.f32 	%f1256, %f1192, %f1197, %f1176;
	fma.rn.f32 	%f1257, %f1193, %f1197, %f1177;
	fma.rn.f32 	%f1258, %f1192, %f1198, %f1178;
	fma.rn.f32 	%f1259, %f1193, %f1198, %f1179;
	fma.rn.f32 	%f1260, %f1192, %f1199, %f1180;
	fma.rn.f32 	%f1261, %f1193, %f1199, %f1181;
	fma.rn.f32 	%f1262, %f1192, %f1200, %f1182;
	fma.rn.f32 	%f1263, %f1193, %f1200, %f1183;
	fma.rn.f32 	%f1264, %f1192, %f1201, %f1184;
	fma.rn.f32 	%f1265, %f1193, %f1201, %f1185;
	ld.shared.f32 	%f1266, [%r79+2072];
	ld.shared.f32 	%f1267, [%r79+3096];
	ld.shared.f32 	%f1268, [%r79+2104];
	ld.shared.f32 	%f1269, [%r79+3128];
	ld.shared.f32 	%f1270, [%r79+2136];
	ld.shared.f32 	%f1271, [%r79+3160];
	ld.shared.f32 	%f1272, [%r79+2168];
	ld.shared.f32 	%f1273, [%r79+3192];
	ld.shared.f32 	%f1274, [%r84+3584];
	ld.shared.f32 	%f1275, [%r84+3712];
	ld.shared.f32 	%f1276, [%r84+3588];
	ld.shared.f32 	%f1277, [%r84+3716];
	ld.shared.f32 	%f1278, [%r84+3592];
	ld.shared.f32 	%f1279, [%r84+3720];
	ld.shared.f32 	%f1280, [%r84+3596];
	ld.shared.f32 	%f1281, [%r84+3724];
	fma.rn.f32 	%f1282, %f1266, %f1274, %f1202;
	fma.rn.f32 	%f1283, %f1267, %f1274, %f1203;
	fma.rn.f32 	%f1284, %f1266, %f1275, %f1204;
	fma.rn.f32 	%f1285, %f1267, %f1275, %f1205;
	fma.rn.f32 	%f1286, %f1266, %f1276, %f1206;
	fma.rn.f32 	%f1287, %f1267, %f1276, %f1207;
	fma.rn.f32 	%f1288, %f1266, %f1277, %f1208;
	fma.rn.f32 	%f1289, %f1267, %f1277, %f1209;
	fma.rn.f32 	%f1290, %f1266, %f1278, %f1210;
	fma.rn.f32 	%f1291, %f1267, %f1278, %f1211;
	fma.rn.f32 	%f1292, %f1266, %f1279, %f1212;
	fma.rn.f32 	%f1293, %f1267, %f1279, %f1213;
	fma.rn.f32 	%f1294, %f1266, %f1280, %f1214;
	fma.rn.f32 	%f1295, %f1267, %f1280, %f1215;
	fma.rn.f32 	%f1296, %f1266, %f1281, %f1216;
	fma.rn.f32 	%f1297, %f1267, %f1281, %f1217;
	fma.rn.f32 	%f1298, %f1268, %f1274, %f1218;
	fma.rn.f32 	%f1299, %f1269, %f1274, %f1219;
	fma.rn.f32 	%f1300, %f1268, %f1275, %f1220;
	fma.rn.f32 	%f1301, %f1269, %f1275, %f1221;
	fma.rn.f32 	%f1302, %f1268, %f1276, %f1222;
	fma.rn.f32 	%f1303, %f1269, %f1276, %f1223;
	fma.rn.f32 	%f1304, %f1268, %f1277, %f1224;
	fma.rn.f32 	%f1305, %f1269, %f1277, %f1225;
	fma.rn.f32 	%f1306, %f1268, %f1278, %f1226;
	fma.rn.f32 	%f1307, %f1269, %f1278, %f1227;
	fma.rn.f32 	%f1308, %f1268, %f1279, %f1228;
	fma.rn.f32 	%f1309, %f1269, %f1279, %f1229;
	fma.rn.f32 	%f1310, %f1268, %f1280, %f1230;
	fma.rn.f32 	%f1311, %f1269, %f1280, %f1231;
	fma.rn.f32 	%f1312, %f1268, %f1281, %f1232;
	fma.rn.f32 	%f1313, %f1269, %f1281, %f1233;
	fma.rn.f32 	%f1314, %f1270, %f1274, %f1234;
	fma.rn.f32 	%f1315, %f1271, %f1274, %f1235;
	fma.rn.f32 	%f1316, %f1270, %f1275, %f1236;
	fma.rn.f32 	%f1317, %f1271, %f1275, %f1237;
	fma.rn.f32 	%f1318, %f1270, %f1276, %f1238;
	fma.rn.f32 	%f1319, %f1271, %f1276, %f1239;
	fma.rn.f32 	%f1320, %f1270, %f1277, %f1240;
	fma.rn.f32 	%f1321, %f1271, %f1277, %f1241;
	fma.rn.f32 	%f1322, %f1270, %f1278, %f1242;
	fma.rn.f32 	%f1323, %f1271, %f1278, %f1243;
	fma.rn.f32 	%f1324, %f1270, %f1279, %f1244;
	fma.rn.f32 	%f1325, %f1271, %f1279, %f1245;
	fma.rn.f32 	%f1326, %f1270, %f1280, %f1246;
	fma.rn.f32 	%f1327, %f1271, %f1280, %f1247;
	fma.rn.f32 	%f1328, %f1270, %f1281, %f1248;
	fma.rn.f32 	%f1329, %f1271, %f1281, %f1249;
	fma.rn.f32 	%f1330, %f1272, %f1274, %f1250;
	fma.rn.f32 	%f1331, %f1273, %f1274, %f1251;
	fma.rn.f32 	%f1332, %f1272, %f1275, %f1252;
	fma.rn.f32 	%f1333, %f1273, %f1275, %f1253;
	fma.rn.f32 	%f1334, %f1272, %f1276, %f1254;
	fma.rn.f32 	%f1335, %f1273, %f1276, %f1255;
	fma.rn.f32 	%f1336, %f1272, %f1277, %f1256;
	fma.rn.f32 	%f1337, %f1273, %f1277, %f1257;
	fma.rn.f32 	%f1338, %f1272, %f1278, %f1258;
	fma.rn.f32 	%f1339, %f1273, %f1278, %f1259;
	fma.rn.f32 	%f1340, %f1272, %f1279, %f1260;
	fma.rn.f32 	%f1341, %f1273, %f1279, %f1261;
	fma.rn.f32 	%f1342, %f1272, %f1280, %f1262;
	fma.rn.f32 	%f1343, %f1273, %f1280, %f1263;
	fma.rn.f32 	%f1344, %f1272, %f1281, %f1264;
	fma.rn.f32 	%f1345, %f1273, %f1281, %f1265;
	ld.shared.f32 	%f1346, [%r79+2076];
	ld.shared.f32 	%f1347, [%r79+3100];
	ld.shared.f32 	%f1348, [%r79+2108];
	ld.shared.f32 	%f1349, [%r79+3132];
	ld.shared.f32 	%f1350, [%r79+2140];
	ld.shared.f32 	%f1351, [%r79+3164];
	ld.shared.f32 	%f1352, [%r79+2172];
	ld.shared.f32 	%f1353, [%r79+3196];
	ld.shared.f32 	%f1354, [%r84+3840];
	ld.shared.f32 	%f1355, [%r84+3968];
	ld.shared.f32 	%f1356, [%r84+3844];
	ld.shared.f32 	%f1357, [%r84+3972];
	ld.shared.f32 	%f1358, [%r84+3848];
	ld.shared.f32 	%f1359, [%r84+3976];
	ld.shared.f32 	%f1360, [%r84+3852];
	ld.shared.f32 	%f1361, [%r84+3980];
	fma.rn.f32 	%f1362, %f1346, %f1354, %f1282;
	fma.rn.f32 	%f1363, %f1347, %f1354, %f1283;
	fma.rn.f32 	%f1364, %f1346, %f1355, %f1284;
	fma.rn.f32 	%f1365, %f1347, %f1355, %f1285;
	fma.rn.f32 	%f1366, %f1346, %f1356, %f1286;
	fma.rn.f32 	%f1367, %f1347, %f1356, %f1287;
	fma.rn.f32 	%f1368, %f1346, %f1357, %f1288;
	fma.rn.f32 	%f1369, %f1347, %f1357, %f1289;
	fma.rn.f32 	%f1370, %f1346, %f1358, %f1290;
	fma.rn.f32 	%f1371, %f1347, %f1358, %f1291;
	fma.rn.f32 	%f1372, %f1346, %f1359, %f1292;
	fma.rn.f32 	%f1373, %f1347, %f1359, %f1293;
	fma.rn.f32 	%f1374, %f1346, %f1360, %f1294;
	fma.rn.f32 	%f1375, %f1347, %f1360, %f1295;
	fma.rn.f32 	%f1376, %f1346, %f1361, %f1296;
	fma.rn.f32 	%f1377, %f1347, %f1361, %f1297;
	fma.rn.f32 	%f1378, %f1348, %f1354, %f1298;
	fma.rn.f32 	%f1379, %f1349, %f1354, %f1299;
	fma.rn.f32 	%f1380, %f1348, %f1355, %f1300;
	fma.rn.f32 	%f1381, %f1349, %f1355, %f1301;
	fma.rn.f32 	%f1382, %f1348, %f1356, %f1302;
	fma.rn.f32 	%f1383, %f1349, %f1356, %f1303;
	fma.rn.f32 	%f1384, %f1348, %f1357, %f1304;
	fma.rn.f32 	%f1385, %f1349, %f1357, %f1305;
	fma.rn.f32 	%f1386, %f1348, %f1358, %f1306;
	fma.rn.f32 	%f1387, %f1349, %f1358, %f1307;
	fma.rn.f32 	%f1388, %f1348, %f1359, %f1308;
	fma.rn.f32 	%f1389, %f1349, %f1359, %f1309;
	fma.rn.f32 	%f1390, %f1348, %f1360, %f1310;
	fma.rn.f32 	%f1391, %f1349, %f1360, %f1311;
	fma.rn.f32 	%f1392, %f1348, %f1361, %f1312;
	fma.rn.f32 	%f1393, %f1349, %f1361, %f1313;
	fma.rn.f32 	%f1394, %f1350, %f1354, %f1314;
	fma.rn.f32 	%f1395, %f1351, %f1354, %f1315;
	fma.rn.f32 	%f1396, %f1350, %f1355, %f1316;
	fma.rn.f32 	%f1397, %f1351, %f1355, %f1317;
	fma.rn.f32 	%f1398, %f1350, %f1356, %f1318;
	fma.rn.f32 	%f1399, %f1351, %f1356, %f1319;
	fma.rn.f32 	%f1400, %f1350, %f1357, %f1320;
	fma.rn.f32 	%f1401, %f1351, %f1357, %f1321;
	fma.rn.f32 	%f1402, %f1350, %f1358, %f1322;
	fma.rn.f32 	%f1403, %f1351, %f1358, %f1323;
	fma.rn.f32 	%f1404, %f1350, %f1359, %f1324;
	fma.rn.f32 	%f1405, %f1351, %f1359, %f1325;
	fma.rn.f32 	%f1406, %f1350, %f1360, %f1326;
	fma.rn.f32 	%f1407, %f1351, %f1360, %f1327;
	fma.rn.f32 	%f1408, %f1350, %f1361, %f1328;
	fma.rn.f32 	%f1409, %f1351, %f1361, %f1329;
	fma.rn.f32 	%f1410, %f1352, %f1354, %f1330;
	fma.rn.f32 	%f1411, %f1353, %f1354, %f1331;
	fma.rn.f32 	%f1412, %f1352, %f1355, %f1332;
	fma.rn.f32 	%f1413, %f1353, %f1355, %f1333;
	fma.rn.f32 	%f1414, %f1352, %f1356, %f1334;
	fma.rn.f32 	%f1415, %f1353, %f1356, %f1335;
	fma.rn.f32 	%f1416, %f1352, %f1357, %f1336;
	fma.rn.f32 	%f1417, %f1353, %f1357, %f1337;
	fma.rn.f32 	%f1418, %f1352, %f1358, %f1338;
	fma.rn.f32 	%f1419, %f1353, %f1358, %f1339;
	fma.rn.f32 	%f1420, %f1352, %f1359, %f1340;
	fma.rn.f32 	%f1421, %f1353, %f1359, %f1341;
	fma.rn.f32 	%f1422, %f1352, %f1360, %f1342;
	fma.rn.f32 	%f1423, %f1353, %f1360, %f1343;
	fma.rn.f32 	%f1424, %f1352, %f1361, %f1344;
	fma.rn.f32 	%f1425, %f1353, %f1361, %f1345;
	shl.b32 	%r85, %r76, 13;
	mov.u32 	%r86, %ctaid.y;
	shl.b32 	%r87, %r86, 17;
	shl.b32 	%r88, %r76, 14;
	add.s32 	%r89, %r87, %r88;
	sub.s32 	%r90, %r89, %r85;
	mov.u32 	%r91, %ctaid.x;
	shl.b32 	%r92, %r91, 6;
	add.s32 	%r93, %r90, %r92;
	add.s32 	%r94, %r93, %r81;
	mul.wide.u32 	%rd22, %r94, 4;
	add.s64 	%rd23, %rd21, %rd22;
	st.global.f32 	[%rd23], %f1362;
	st.global.f32 	[%rd23+262144], %f1363;
	st.global.f32 	[%rd23+128], %f1364;
	st.global.f32 	[%rd23+262272], %f1365;
	st.global.f32 	[%rd23+4], %f1366;
	st.global.f32 	[%rd23+262148], %f1367;
	st.global.f32 	[%rd23+132], %f1368;
	st.global.f32 	[%rd23+262276], %f1369;
	st.global.f32 	[%rd23+8], %f1370;
	st.global.f32 	[%rd23+262152], %f1371;
	st.global.f32 	[%rd23+136], %f1372;
	st.global.f32 	[%rd23+262280], %f1373;
	st.global.f32 	[%rd23+12], %f1374;
	st.global.f32 	[%rd23+262156], %f1375;
	st.global.f32 	[%rd23+140], %f1376;
	st.global.f32 	[%rd23+262284], %f1377;
	st.global.f32 	[%rd23+8192], %f1378;
	st.global.f32 	[%rd23+270336], %f1379;
	st.global.f32 	[%rd23+8320], %f1380;
	st.global.f32 	[%rd23+270464], %f1381;
	st.global.f32 	[%rd23+8196], %f1382;
	st.global.f32 	[%rd23+270340], %f1383;
	st.global.f32 	[%rd23+8324], %f1384;
	st.global.f32 	[%rd23+270468], %f1385;
	st.global.f32 	[%rd23+8200], %f1386;
	st.global.f32 	[%rd23+270344], %f1387;
	st.global.f32 	[%rd23+8328], %f1388;
	st.global.f32 	[%rd23+270472], %f1389;
	st.global.f32 	[%rd23+8204], %f1390;
	st.global.f32 	[%rd23+270348], %f1391;
	st.global.f32 	[%rd23+8332], %f1392;
	st.global.f32 	[%rd23+270476], %f1393;
	st.global.f32 	[%rd23+16384], %f1394;
	st.global.f32 	[%rd23+278528], %f1395;
	st.global.f32 	[%rd23+16512], %f1396;
	st.global.f32 	[%rd23+278656], %f1397;
	st.global.f32 	[%rd23+16388], %f1398;
	st.global.f32 	[%rd23+278532], %f1399;
	st.global.f32 	[%rd23+16516], %f1400;
	st.global.f32 	[%rd23+278660], %f1401;
	st.global.f32 	[%rd23+16392], %f1402;
	st.global.f32 	[%rd23+278536], %f1403;
	st.global.f32 	[%rd23+16520], %f1404;
	st.global.f32 	[%rd23+278664], %f1405;
	st.global.f32 	[%rd23+16396], %f1406;
	st.global.f32 	[%rd23+278540], %f1407;
	st.global.f32 	[%rd23+16524], %f1408;
	st.global.f32 	[%rd23+278668], %f1409;
	st.global.f32 	[%rd23+24576], %f1410;
	st.global.f32 	[%rd23+286720], %f1411;
	st.global.f32 	[%rd23+24704], %f1412;
	st.global.f32 	[%rd23+286848], %f1413;
	st.global.f32 	[%rd23+24580], %f1414;
	st.global.f32 	[%rd23+286724], %f1415;
	st.global.f32 	[%rd23+24708], %f1416;
	st.global.f32 	[%rd23+286852], %f1417;
	st.global.f32 	[%rd23+24584], %f1418;
	st.global.f32 	[%rd23+286728], %f1419;
	st.global.f32 	[%rd23+24712], %f1420;
	st.global.f32 	[%rd23+286856], %f1421;
	st.global.f32 	[%rd23+24588], %f1422;
	st.global.f32 	[%rd23+286732], %f1423;
	st.global.f32 	[%rd23+24716], %f1424;
	st.global.f32 	[%rd23+286860], %f1425;
	ret;

}


// ===== COMPILED SASS (sm_100) =====

	.target	sm_100

	.elftype	@"ET_EXEC"


//--------------------- .note.nv.tkinfo           --------------------------
	.section	.note.nv.tkinfo,"",@"SHT_NOTE"
	.sectionflags	@"SHF_NOTE_NV_TKINFO"
	.tkinfo
        /*0018*/ 	.word	0x00000002
        /*0030*/ 	.string	""
        /*0030*/ 	.string	"ptxas"
        /*0030*/ 	.string	"Cuda compilation tools, release 13.0, V13.0.88"
        /*0030*/ 	.string	"Build cuda_13.0.r13.0/compiler.36424714_0"
        /*0030*/ 	.string	"-arch sm_100 -m 64 "



//--------------------- .note.nv.cuinfo           --------------------------
	.section	.note.nv.cuinfo,"",@"SHT_NOTE"
	.sectionflags	@"SHF_NOTE_NV_CUINFO"
        /*0018*/ 	.short	0x0002
        /*001a*/ 	.short	0x0064
        /*001c*/ 	.short	0x0082
	.zero		2


//--------------------- .nv.info                  --------------------------
	.section	.nv.info,"",@"SHT_CUDA_INFO"
	.align	4


	//----- nvinfo : EIATTR_REGCOUNT
	.align		4
        /*0000*/ 	.byte	0x04, 0x2f
        /*0002*/ 	.short	(.L_1 - .L_0)
	.align		4
.L_0:
        /*0004*/ 	.word	index@(default_function_kernel0)
        /*0008*/ 	.word	0x00000080


	//----- nvinfo : EIATTR_FRAME_SIZE
	.align		4
.L_1:
        /*000c*/ 	.byte	0x04, 0x11
        /*000e*/ 	.short	(.L_3 - .L_2)
	.align		4
.L_2:
        /*0010*/ 	.word	index@(default_function_kernel0)
        /*0014*/ 	.word	0x00000000


	//----- nvinfo : EIATTR_MIN_STACK_SIZE
	.align		4
.L_3:
        /*0018*/ 	.byte	0x04, 0x12
        /*001a*/ 	.short	(.L_5 - .L_4)
	.align		4
.L_4:
        /*001c*/ 	.word	index@(default_function_kernel0)
        /*0020*/ 	.word	0x00000000
.L_5:


//--------------------- .nv.compat                --------------------------
	.section	.nv.compat,"",@"SHT_CUDA_COMPAT_INFO"
	.align	4
        /*0000*/ 	.byte	0x02, 0x09, 0x00, 0x00, 0x02, 0x02, 0x01, 0x00, 0x02, 0x05, 0x05, 0x00, 0x03, 0x07, 0x01, 0x01
        /*0010*/ 	.byte	0x02, 0x03, 0x00, 0x00, 0x02, 0x06, 0x01, 0x00, 0x04, 0x0b, 0x08, 0x00, 0x09, 0x00, 0x00, 0x00
        /*0020*/ 	.byte	0x00, 0x00, 0x00, 0x00


//--------------------- .nv.info.default_function_kernel0 --------------------------
	.section	.nv.info.default_function_kernel0,"",@"SHT_CUDA_INFO"
	.sectionflags	@""
	.align	4


	//----- nvinfo : EIATTR_CUDA_API_VERSION
	.align		4
        /*0000*/ 	.byte	0x04, 0x37
        /*0002*/ 	.short	(.L_7 - .L_6)
.L_6:
        /*0004*/ 	.word	0x00000082


	//----- nvinfo : EIATTR_KPARAM_INFO
	.align		4
.L_7:
        /*0008*/ 	.byte	0x04, 0x17
        /*000a*/ 	.short	(.L_9 - .L_8)
.L_8:
        /*000c*/ 	.word	0x00000000
        /*0010*/ 	.short	0x0002
        /*0012*/ 	.short	0x0010
        /*0014*/ 	.byte	0x00, 0xf5, 0x21, 0x00


	//----- nvinfo : EIATTR_KPARAM_INFO
	.align		4
.L_9:
        /*0018*/ 	.byte	0x04, 0x17
        /*001a*/ 	.short	(.L_11 - .L_10)
.L_10:
        /*001c*/ 	.word	0x00000000
        /*0020*/ 	.short	0x0001
        /*0022*/ 	.short	0x0008
        /*0024*/ 	.byte	0x00, 0xf5, 0x21, 0x00


	//----- nvinfo : EIATTR_KPARAM_INFO
	.align		4
.L_11:
        /*0028*/ 	.byte	0x04, 0x17
        /*002a*/ 	.short	(.L_13 - .L_12)
.L_12:
        /*002c*/ 	.word	0x00000000
        /*0030*/ 	.short	0x0000
        /*0032*/ 	.short	0x0000
        /*0034*/ 	.byte	0x00, 0xf5, 0x21, 0x00


	//----- nvinfo : EIATTR_SPARSE_MMA_MASK
	.align		4
.L_13:
        /*0038*/ 	.byte	0x03, 0x50
        /*003a*/ 	.short	0x0000


	//----- nvinfo : EIATTR_MAXREG_COUNT
	.align		4
        /*003c*/ 	.byte	0x03, 0x1b
        /*003e*/ 	.short	0x00ff


	//----- nvinfo : EIATTR_NUM_BARRIERS
	.align		4
        /*0040*/ 	.byte	0x02, 0x4c
        /*0042*/ 	.byte	0x01
	.zero		1


	//----- nvinfo : EIATTR_MERCURY_ISA_VERSION
	.align		4
        /*0044*/ 	.byte	0x03, 0x5f
        /*0046*/ 	.short	0x0101


	//----- nvinfo : EIATTR_VRC_CTA_INIT_COUNT
	.align		4
        /*0048*/ 	.byte	0x02, 0x4a
	.zero		1
	.zero		1


	//----- nvinfo : EIATTR_EXIT_INSTR_OFFSETS
	.align		4
        /*004c*/ 	.byte	0x04, 0x1c
        /*004e*/ 	.short	(.L_15 - .L_14)


	//   ....[0]....
.L_14:
        /*0050*/ 	.word	0x000056a0


	//----- nvinfo : EIATTR_CRS_STACK_SIZE
	.align		4
.L_15:
        /*0054*/ 	.byte	0x04, 0x1e
        /*0056*/ 	.short	(.L_17 - .L_16)
.L_16:
        /*0058*/ 	.word	0x00000000


	//----- nvinfo : EIATTR_CBANK_PARAM_SIZE
	.align		4
.L_17:
        /*005c*/ 	.byte	0x03, 0x19
        /*005e*/ 	.short	0x0018


	//----- nvinfo : EIATTR_PARAM_CBANK
	.align		4
        /*0060*/ 	.byte	0x04, 0x0a
        /*0062*/ 	.short	(.L_19 - .L_18)
	.align		4
.L_18:
        /*0064*/ 	.word	index@(.nv.constant0.default_function_kernel0)
        /*0068*/ 	.short	0x0380
        /*006a*/ 	.short	0x0018


	//----- nvinfo : EIATTR_SW_WAR
	.align		4
.L_19:
        /*006c*/ 	.byte	0x04, 0x36
        /*006e*/ 	.short	(.L_21 - .L_20)
.L_20:
        /*0070*/ 	.word	0x00000008
.L_21:


//--------------------- .nv.callgraph             --------------------------
	.section	.nv.callgraph,"",@"SHT_CUDA_CALLGRAPH"
	.align	4
	.sectionentsize	8
	.align		4
        /*0000*/ 	.word	0x00000000
	.align		4
        /*0004*/ 	.word	0xffffffff
	.align		4
        /*0008*/ 	.word	0x00000000
	.align		4
        /*000c*/ 	.word	0xfffffffe
	.align		4
        /*0010*/ 	.word	0x00000000
	.align		4
        /*0014*/ 	.word	0xfffffffd
	.align		4
        /*0018*/ 	.word	0x00000000
	.align		4
        /*001c*/ 	.word	0xfffffffc


//--------------------- .text.default_function_kernel0 --------------------------
	.section	.text.default_function_kernel0,"ax",@progbits
	.align	128
        .global         default_function_kernel0
        .type           default_function_kernel0,@function
        .size           default_function_kernel0,(.L_x_4 - default_function_kernel0)
        .other          default_function_kernel0,@"STO_CUDA_ENTRY STV_DEFAULT"
default_function_kernel0:
.text.default_function_kernel0:
[----:B------:R-:W-:Y:S01]  /*0000*/  LDC R1, c[0x0][0x37c] ;  /* 0x0000df00ff017b82 */ /* 0x000fe20000000800 */
[----:B------:R-:W0:Y:S01]  /*0010*/  S2R R2, SR_TID.X ;  /* 0x0000000000027919 */ /* 0x000e220000002100 */
[----:B------:R-:W1:Y:S01]  /*0020*/  LDCU.64 UR10, c[0x0][0x358] ;  /* 0x00006b00ff0a77ac */ /* 0x000e620008000a00 */
[----:B------:R-:W-:Y:S01]  /*0030*/  BSSY.RECONVERGENT B0, `(.L_x_0) ;  /* 0x0000038000007945 */ /* 0x000fe20003800200 */
[----:B------:R-:W2:Y:S01]  /*0040*/  S2R R0, SR_CTAID.Y ;  /* 0x0000000000007919 */ /* 0x000ea20000002600 */
[----:B------:R-:W2:Y:S01]  /*0050*/  S2R R3, SR_TID.Y ;  /* 0x0000000000037919 */ /* 0x000ea20000002200 */
[C---:B0-----:R-:W-:Y:S02]  /*0060*/  ISETP.GT.U32.AND P0, PT, R2.reuse, 0x1, PT ;  /* 0x000000010200780c */ /* 0x041fe40003f04070 */
[----:B------:R-:W-:Y:S02]  /*0070*/  SHF.L.U32 R95, R2, 0x2, RZ ;  /* 0x00000002025f7819 */ /* 0x000fe400000006ff */
[----:B--2---:R-:W-:-:S02]  /*0080*/  LEA R0, R0, R3, 0x3 ;  /* 0x0000000300007211 */ /* 0x004fc400078e18ff */
[----:B------:R-:W-:Y:S02]  /*0090*/  LEA R92, R3, R95, 0x6 ;  /* 0x0000005f035c7211 */ /* 0x000fe400078e30ff */
[----:B------:R-:W-:-:S04]  /*00a0*/  SHF.L.U32 R94, R0, 0xe, RZ ;  /* 0x0000000e005e7819 */ /* 0x000fc800000006ff */
[----:B------:R-:W-:Y:S01]  /*00b0*/  LOP3.LUT R94, R94, R95, RZ, 0xfc, !PT ;  /* 0x0000005f5e5e7212 */ /* 0x000fe200078efcff */
[----:B-1----:R-:W-:Y:S06]  /*00c0*/  @P0 BRA `(.L_x_1) ;  /* 0x0000000000b80947 */ /* 0x002fec0003800000 */
[----:B------:R-:W0:Y:S02]  /*00d0*/  LDC.64 R4, c[0x0][0x380] ;  /* 0x0000e000ff047b82 */ /* 0x000e240000000a00 */
[----:B0-----:R-:W-:-:S05]  /*00e0*/  IMAD.WIDE.U32 R4, R94, 0x4, R4 ;  /* 0x000000045e047825 */ /* 0x001fca00078e0004 */
[----:B------:R-:W2:Y:S04]  /*00f0*/  LDG.E.CONSTANT R8, desc[UR10][R4.64] ;  /* 0x0000000a04087981 */ /* 0x000ea8000c1e9900 */
[----:B------:R-:W2:Y:S04]  /*0100*/  LDG.E.CONSTANT R9, desc[UR10][R4.64+0x4] ;  /* 0x0000040a04097981 */ /* 0x000ea8000c1e9900 */
[----:B------:R-:W2:Y:S04]  /*0110*/  LDG.E.CONSTANT R10, desc[UR10][R4.64+0x8] ;  /* 0x0000080a040a7981 */ /* 0x000ea8000c1e9900 */
[----:B------:R-:W2:Y:S04]  /*0120*/  LDG.E.CONSTANT R11, desc[UR10][R4.64+0xc] ;  /* 0x00000c0a040b7981 */ /* 0x000ea8000c1e9900 */
[----:B------:R-:W3:Y:S04]  /*0130*/  LDG.E.CONSTANT R12, desc[UR10][R4.64+0x2000] ;  /* 0x0020000a040c7981 */ /* 0x000ee8000c1e9900 */
[----:B------:R-:W3:Y:S04]  /*0140*/  LDG.E.CONSTANT R13, desc[UR10][R4.64+0x2004] ;  /* 0x0020040a040d7981 */ /* 0x000ee8000c1e9900 */
[----:B------:R-:W3:Y:S04]  /*0150*/  LDG.E.CONSTANT R14, desc[UR10][R4.64+0x2008] ;  /* 0x0020080a040e7981 */ /* 0x000ee8000c1e9900 */
[----:B------:R-:W3:Y:S04]  /*0160*/  LDG.E.CONSTANT R15, desc[UR10][R4.64+0x200c] ;  /* 0x00200c0a040f7981 */ /* 0x000ee8000c1e9900 */
[----:B------:R-:W4:Y:S04]  /*0170*/  LDG.E.CONSTANT R16, desc[UR10][R4.64+0x4000] ;  /* 0x0040000a04107981 */ /* 0x000f28000c1e9900 */
[----:B------:R-:W4:Y:S04]  /*0180*/  LDG.E.CONSTANT R17, desc[UR10][R4.64+0x4004] ;  /* 0x0040040a04117981 */ /* 0x000f28000c1e9900 */
[----:B------:R-:W4:Y:S04]  /*0190*/  LDG.E.CONSTANT R18, desc[UR10][R4.64+0x4008] ;  /* 0x0040080a04127981 */ /* 0x000f28000c1e9900 */
[----:B------:R-:W4:Y:S04]  /*01a0*/  LDG.E.CONSTANT R19, desc[UR10][R4.64+0x400c] ;  /* 0x00400c0a04137981 */ /* 0x000f28000c1e9900 */
[----:B------:R-:W5:Y:S04]  /*01b0*/  LDG.E.CONSTANT R20, desc[UR10][R4.64+0x6000] ;  /* 0x0060000a04147981 */ /* 0x000f68000c1e9900 */
        /* <DEDUP_REMOVED lines=18> */
[----:B------:R-:W5:Y:S01]  /*02e0*/  LDG.E.CONSTANT R39, desc[UR10][R4.64+0xe00c] ;  /* 0x00e00c0a04277981 */ /* 0x000f62000c1e9900 */
[----:B------:R-:W0:Y:S01]  /*02f0*/  S2UR UR5, SR_CgaCtaId ;  /* 0x00000000000579c3 */ /* 0x000e220000008800 */
[----:B------:R-:W-:-:S02]  /*0300*/  UMOV UR4, 0x400 ;  /* 0x0000040000047882 */ /* 0x000fc40000000000 */
[----:B0-----:R-:W-:-:S06]  /*0310*/  ULEA UR4, UR5, UR4, 0x18 ;  /* 0x0000000405047291 */ /* 0x001fcc000f8ec0ff */
[----:B------:R-:W-:-:S05]  /*0320*/  LEA R0, R92, UR4, 0x2 ;  /* 0x000000045c007c11 */ /* 0x000fca000f8e10ff */
[----:B--2---:R0:W-:Y:S04]  /*0330*/  STS.128 [R0], R8 ;  /* 0x0000000800007388 */ /* 0x0041e80000000c00 */
[----:B---3--:R0:W-:Y:S04]  /*0340*/  STS.128 [R0+0x20], R12 ;  /* 0x0000200c00007388 */ /* 0x0081e80000000c00 */
[----:B----4-:R0:W-:Y:S04]  /*0350*/  STS.128 [R0+0x40], R16 ;  /* 0x0000401000007388 */ /* 0x0101e80000000c00 */
[----:B-----5:R0:W-:Y:S04]  /*0360*/  STS.128 [R0+0x60], R20 ;  /* 0x0000601400007388 */ /* 0x0201e80000000c00 */
[----:B------:R0:W-:Y:S04]  /*0370*/  STS.128 [R0+0x80], R24 ;  /* 0x0000801800007388 */ /* 0x0001e80000000c00 */
[----:B------:R0:W-:Y:S04]  /*0380*/  STS.128 [R0+0xa0], R28 ;  /* 0x0000a01c00007388 */ /* 0x0001e80000000c00 */
[----:B------:R0:W-:Y:S04]  /*0390*/  STS.128 [R0+0xc0], R32 ;  /* 0x0000c02000007388 */ /* 0x0001e80000000c00 */
[----:B------:R0:W-:Y:S02]  /*03a0*/  STS.128 [R0+0xe0], R36 ;  /* 0x0000e02400007388 */ /* 0x0001e40000000c00 */
.L_x_1:
[----:B------:R-:W-:Y:S05]  /*03b0*/  BSYNC.RECONVERGENT B0 ;  /* 0x0000000000007941 */ /* 0x000fea0003800200 */
.L_x_0:
[----:B------:R-:W0:Y:S08]  /*03c0*/  S2UR UR4, SR_CTAID.X ;  /* 0x00000000000479c3 */ /* 0x000e300000002500 */
[----:B------:R-:W1:Y:S08]  /*03d0*/  LDC.64 R4, c[0x0][0x388] ;  /* 0x0000e200ff047b82 */ /* 0x000e700000000a00 */
[----:B------:R-:W2:Y:S01]  /*03e0*/  S2UR UR6, SR_CgaCtaId ;  /* 0x00000000000679c3 */ /* 0x000ea20000008800 */
[----:B------:R-:W-:Y:S01]  /*03f0*/  UMOV UR5, 0x400 ;  /* 0x0000040000057882 */ /* 0x000fe20000000000 */
[----:B------:R-:W-:-:S02]  /*0400*/  HFMA2 R112, -RZ, RZ, 0, 0 ;  /* 0x00000000ff707431 */ /* 0x000fc400000001ff */
[----:B------:R-:W-:Y:S01]  /*0410*/  HFMA2 R93, -RZ, RZ, 0, 0 ;  /* 0x00000000ff5d7431 */ /* 0x000fe200000001ff */
[----:B------:R-:W-:Y:S02]  /*0420*/  CS2R R80, SRZ ;  /* 0x0000000000507805 */ /* 0x000fe4000001ff00 */
[----:B------:R-:W-:Y:S02]  /*0430*/  CS2R R72, SRZ ;  /* 0x0000000000487805 */ /* 0x000fe4000001ff00 */
[----:B------:R-:W-:Y:S02]  /*0440*/  CS2R R78, SRZ ;  /* 0x00000000004e7805 */ /* 0x000fe4000001ff00 */
[----:B0-----:R-:W-:Y:S02]  /*0450*/  LEA R0, R3, UR4, 0x5 ;  /* 0x0000000403007c11 */ /* 0x001fe4000f8e28ff */
[----:B------:R-:W-:Y:S02]  /*0460*/  CS2R R76, SRZ ;  /* 0x00000000004c7805 */ /* 0x000fe4000001ff00 */
[----:B------:R-:W-:-:S02]  /*0470*/  CS2R R90, SRZ ;  /* 0x00000000005a7805 */ /* 0x000fc4000001ff00 */
[----:B------:R-:W-:Y:S02]  /*0480*/  CS2R R88, SRZ ;  /* 0x0000000000587805 */ /* 0x000fe4000001ff00 */
[----:B------:R-:W-:Y:S02]  /*0490*/  LEA R3, R0, R95, 0x6 ;  /* 0x0000005f00037211 */ /* 0x000fe400078e30ff */
[----:B------:R-:W-:Y:S02]  /*04a0*/  CS2R R110, SRZ ;  /* 0x00000000006e7805 */ /* 0x000fe4000001ff00 */
[----:B------:R-:W-:Y:S02]  /*04b0*/  MOV R109, RZ ;  /* 0x000000ff006d7202 */ /* 0x000fe40000000f00 */
[----:B------:R-:W-:Y:S02]  /*04c0*/  CS2R R18, SRZ ;  /* 0x0000000000127805 */ /* 0x000fe4000001ff00 */
[----:B------:R-:W-:Y:S01]  /*04d0*/  CS2R R16, SRZ ;  /* 0x0000000000107805 */ /* 0x000fe2000001ff00 */
[----:B-1----:R-:W-:Y:S01]  /*04e0*/  IMAD.WIDE.U32 R4, R3, 0x4, R4 ;  /* 0x0000000403047825 */ /* 0x002fe200078e0004 */
[----:B------:R-:W-:-:S02]  /*04f0*/  CS2R R66, SRZ ;  /* 0x0000000000427805 */ /* 0x000fc4000001ff00 */
[----:B------:R-:W-:Y:S02]  /*0500*/  CS2R R64, SRZ ;  /* 0x0000000000407805 */ /* 0x000fe4000001ff00 */
[----:B------:R-:W-:Y:S02]  /*0510*/  CS2R R106, SRZ ;  /* 0x00000000006a7805 */ /* 0x000fe4000001ff00 */
[----:B------:R-:W-:Y:S01]  /*0520*/  CS2R R104, SRZ ;  /* 0x0000000000687805 */ /* 0x000fe2000001ff00 */
[----:B------:R-:W3:Y:S01]  /*0530*/  LDG.E.128.CONSTANT R8, desc[UR10][R4.64] ;  /* 0x0000000a04087981 */ /* 0x000ee2000c1e9d00 */
[----:B------:R-:W-:Y:S02]  /*0540*/  CS2R R96, SRZ ;  /* 0x0000000000607805 */ /* 0x000fe4000001ff00 */
[----:B------:R-:W-:Y:S02]  /*0550*/  MOV R98, RZ ;  /* 0x000000ff00627202 */ /* 0x000fe40000000f00 */
[----:B------:R-:W-:Y:S01]  /*0560*/  CS2R R6, SRZ ;  /* 0x0000000000067805 */ /* 0x000fe2000001ff00 */
[----:B------:R0:W4:Y:S01]  /*0570*/  LDG.E.128.CONSTANT R12, desc[UR10][R4.64+0x80] ;  /* 0x0000800a040c7981 */ /* 0x000122000c1e9d00 */
[----:B------:R-:W-:Y:S01]  /*0580*/  UIADD3 UR4, UPT, UPT, UR5, 0x1000, URZ ;  /* 0x0000100005047890 */ /* 0x000fe2000fffe0ff */
[----:B------:R-:W-:-:S02]  /*0590*/  CS2R R22, SRZ ;  /* 0x0000000000167805 */ /* 0x000fc4000001ff00 */
[----:B------:R-:W-:Y:S02]  /*05a0*/  CS2R R20, SRZ ;  /* 0x0000000000147805 */ /* 0x000fe4000001ff00 */
[----:B------:R-:W-:Y:S01]  /*05b0*/  CS2R R102, SRZ ;  /* 0x0000000000667805 */ /* 0x000fe2000001ff00 */
[----:B--2---:R-:W-:Y:S01]  /*05c0*/  ULEA UR4, UR6, UR4, 0x18 ;  /* 0x0000000406047291 */ /* 0x004fe2000f8ec0ff */
[----:B------:R-:W-:Y:S02]  /*05d0*/  CS2R R100, SRZ ;  /* 0x0000000000647805 */ /* 0x000fe4000001ff00 */
[----:B------:R-:W-:Y:S02]  /*05e0*/  CS2R R86, SRZ ;  /* 0x0000000000567805 */ /* 0x000fe4000001ff00 */
[----:B------:R-:W-:Y:S02]  /*05f0*/  CS2R R82, SRZ ;  /* 0x0000000000527805 */ /* 0x000fe4000001ff00 */
[----:B------:R-:W-:-:S02]  /*0600*/  CS2R R84, SRZ ;  /* 0x0000000000547805 */ /* 0x000fc4000001ff00 */
[----:B0-----:R-:W-:Y:S02]  /*0610*/  CS2R R4, SRZ ;  /* 0x0000000000047805 */ /* 0x001fe4000001ff00 */
[----:B------:R-:W-:Y:S02]  /*0620*/  LEA R0, R92, UR4, 0x2 ;  /* 0x000000045c007c11 */ /* 0x000fe4000f8e10ff */
[----:B------:R-:W-:Y:S02]  /*0630*/  CS2R R68, SRZ ;  /* 0x0000000000447805 */ /* 0x000fe4000001ff00 */
[----:B------:R-:W-:Y:S02]  /*0640*/  CS2R R70, SRZ ;  /* 0x0000000000467805 */ /* 0x000fe4000001ff00 */
[----:B------:R-:W-:Y:S01]  /*0650*/  CS2R R74, SRZ ;  /* 0x00000000004a7805 */ /* 0x000fe2000001ff00 */
[----:B------:R-:W0:Y:S01]  /*0660*/  LDCU.64 UR12, c[0x0][0x380] ;  /* 0x00007000ff0c77ac */ /* 0x000e220008000a00 */
[----:B------:R-:W-:Y:S01]  /*0670*/  ULEA UR7, UR6, UR5, 0x18 ;  /* 0x0000000506077291 */ /* 0x000fe2000f8ec0ff */
[----:B------:R-:W-:Y:S01]  /*0680*/  UMOV UR4, URZ ;  /* 0x000000ff00047c82 */ /* 0x000fe20008000000 */
[----:B---3--:R1:W-:Y:S04]  /*0690*/  STS.128 [R0], R8 ;  /* 0x0000000800007388 */ /* 0x0083e80000000c00 */
[----:B----4-:R2:W-:Y:S01]  /*06a0*/  STS.128 [R0+0x80], R12 ;  /* 0x0000800c00007388 */ /* 0x0105e20000000c00 */
[----:B-1----:R-:W-:-:S02]  /*06b0*/  CS2R R10, SRZ ;  /* 0x00000000000a7805 */ /* 0x002fc4000001ff00 */
[----:B------:R-:W-:Y:S02]  /*06c0*/  CS2R R8, SRZ ;  /* 0x0000000000087805 */ /* 0x000fe4000001ff00 */
[----:B--2---:R-:W-:Y:S02]  /*06d0*/  CS2R R14, SRZ ;  /* 0x00000000000e7805 */ /* 0x004fe4000001ff00 */
[----:B0-----:R-:W-:-:S07]  /*06e0*/  CS2R R12, SRZ ;  /* 0x00000000000c7805 */ /* 0x001fce000001ff00 */
.L_x_2:
[----:B------:R-:W-:Y:S01]  /*06f0*/  USHF.L.U32 UR5, UR4, 0x3, URZ ;  /* 0x0000000304057899 */ /* 0x000fe200080006ff */
[----:B------:R-:W0:Y:S01]  /*0700*/  S2R R0, SR_TID.Y ;  /* 0x0000000000007919 */ /* 0x000e220000002200 */
[----:B------:R-:W0:Y:S04]  /*0710*/  S2R R3, SR_CTAID.X ;  /* 0x0000000000037919 */ /* 0x000e280000002500 */
[----:B------:R-:W-:Y:S01]  /*0720*/  IADD3 R95, PT, PT, R95, UR5, RZ ;  /* 0x000000055f5f7c10 */ /* 0x000fe2000fffe0ff */
[----:B------:R-:W-:Y:S03]  /*0730*/  BAR.SYNC.DEFER_BLOCKING 0x0 ;  /* 0x0000000000007b1d */ /* 0x000fe60000010000 */
[----:B------:R-:W-:-:S02]  /*0740*/  ISETP.GE.U32.AND P0, PT, R95, 0x7f8, PT ;  /* 0x000007f85f00780c */ /* 0x000fc40003f06070 */
[----:B------:R-:W-:Y:S02]  /*0750*/  IADD3 R24, P1, PT, R94, UR5, RZ ;  /* 0x000000055e187c10 */ /* 0x000fe4000ff3e0ff */
[----:B------:R-:W-:Y:S02]  /*0760*/  ISETP.LT.U32.AND P0, PT, R2, 0x2, !P0 ;  /* 0x000000020200780c */ /* 0x000fe40004701070 */
[----:B------:R-:W-:Y:S01]  /*0770*/  IADD3.X R25, PT, PT, RZ, RZ, RZ, P1, !PT ;  /* 0x000000ffff197210 */ /* 0x000fe20000ffe4ff */
[----:B------:R-:W1:Y:S01]  /*0780*/  S2R R2, SR_TID.X ;  /* 0x0000000000027919 */ /* 0x000e620000002100 */
[----:B------:R-:W-:-:S04]  /*0790*/  LEA R26, P2, R24, UR12, 0x2 ;  /* 0x0000000c181a7c11 */ /* 0x000fc8000f8410ff */
[----:B------:R-:W-:Y:S02]  /*07a0*/  LEA.HI.X R27, R24, UR13, R25, 0x2, P2 ;  /* 0x0000000d181b7c11 */ /* 0x000fe400090f1419 */
[----:B------:R-:W2:Y:S01]  /*07b0*/  LDC.64 R24, c[0x0][0x388] ;  /* 0x0000e200ff187b82 */ /* 0x000ea20000000a00 */
[----:B------:R-:W-:Y:S02]  /*07c0*/  USHF.L.U32 UR5, UR4, 0xe, URZ ;  /* 0x0000000e04057899 */ /* 0x000fe400080006ff */
[----:B------:R-:W3:Y:S04]  /*07d0*/  @P0 LDG.E.CONSTANT R99, desc[UR10][R26.64+0xe020] ;  /* 0x00e0200a1a630981 */ /* 0x000ee8000c1e9900 */
[----:B------:R-:W4:Y:S04]  /*07e0*/  @P0 LDG.E.CONSTANT R29, desc[UR10][R26.64+0x20] ;  /* 0x0000200a1a1d0981 */ /* 0x000f28000c1e9900 */
[----:B------:R-:W5:Y:S01]  /*07f0*/  @P0 LDG.E.CONSTANT R33, desc[UR10][R26.64+0x2020] ;  /* 0x0020200a1a210981 */ /* 0x000f62000c1e9900 */
[----:B0-----:R-:W-:-:S03]  /*0800*/  LEA R28, R0, R3, 0x5 ;  /* 0x00000003001c7211 */ /* 0x001fc600078e28ff */
[----:B------:R-:W5:Y:S04]  /*0810*/  @P0 LDG.E.CONSTANT R37, desc[UR10][R26.64+0x4020] ;  /* 0x0040200a1a250981 */ /* 0x000f68000c1e9900 */
[----:B------:R-:W5:Y:S04]  /*0820*/  @P0 LDG.E.CONSTANT R41, desc[UR10][R26.64+0x6020] ;  /* 0x0060200a1a290981 */ /* 0x000f68000c1e9900 */
[----:B------:R-:W5:Y:S01]  /*0830*/  @P0 LDG.E.CONSTANT R45, desc[UR10][R26.64+0x8020] ;  /* 0x0080200a1a2d0981 */ /* 0x000f62000c1e9900 */
[----:B-1----:R-:W-:-:S03]  /*0840*/  ISETP.GE.U32.AND P1, PT, R2, 0x2, PT ;  /* 0x000000020200780c */ /* 0x002fc60003f26070 */
[----:B------:R-:W5:Y:S01]  /*0850*/  @P0 LDG.E.CONSTANT R49, desc[UR10][R26.64+0xa020] ;  /* 0x00a0200a1a310981 */ /* 0x000f62000c1e9900 */
[C---:B------:R-:W-:Y:S02]  /*0860*/  ISETP.LT.U32.AND P3, PT, R95.reuse, 0x7f7, !P1 ;  /* 0x000007f75f00780c */ /* 0x040fe40004f61070 */
[C---:B------:R-:W-:Y:S01]  /*0870*/  ISETP.LT.U32.AND P2, PT, R95.reuse, 0x7f6, !P1 ;  /* 0x000007f65f00780c */ /* 0x040fe20004f41070 */
[----:B------:R-:W5:Y:S01]  /*0880*/  @P0 LDG.E.CONSTANT R53, desc[UR10][R26.64+0xc020] ;  /* 0x00c0200a1a350981 */ /* 0x000f62000c1e9900 */
[----:B------:R-:W-:Y:S02]  /*0890*/  ISETP.LT.U32.AND P1, PT, R95, 0x7f5, !P1 ;  /* 0x000007f55f00780c */ /* 0x000fe40004f21070 */
[----:B------:R-:W-:-:S04]  /*08a0*/  SHF.L.U32 R95, R2, 0x2, RZ ;  /* 0x00000002025f7819 */ /* 0x000fc800000006ff */
[----:B------:R-:W-:-:S03]  /*08b0*/  LEA R57, R28, R95, 0x6 ;  /* 0x0000005f1c397211 */ /* 0x000fc600078e30ff */
[----:B------:R-:W5:Y:S02]  /*08c0*/  @P3 LDG.E.CONSTANT R108, desc[UR10][R26.64+0xe024] ;  /* 0x00e0240a1a6c3981 */ /* 0x000f64000c1e9900 */
[----:B--2---:R-:W-:Y:S01]  /*08d0*/  IMAD.WIDE.U32 R24, R57, 0x4, R24 ;  /* 0x0000000439187825 */ /* 0x004fe200078e0018 */
[----:B------:R-:W-:Y:S01]  /*08e0*/  MOV R57, UR5 ;  /* 0x0000000500397c02 */ /* 0x000fe20008000f00 */
[----:B------:R-:W2:Y:S04]  /*08f0*/  @P2 LDG.E.CONSTANT R114, desc[UR10][R26.64+0xe028] ;  /* 0x00e0280a1a722981 */ /* 0x000ea8000c1e9900 */
[----:B------:R-:W-:Y:S01]  /*0900*/  IMAD.WIDE.U32 R24, R57, 0x4, R24 ;  /* 0x0000000439187825 */ /* 0x000fe200078e0018 */
[----:B------:R-:W2:Y:S04]  /*0910*/  @P3 LDG.E.CONSTANT R30, desc[UR10][R26.64+0x24] ;  /* 0x0000240a1a1e3981 */ /* 0x000ea8000c1e9900 */
        /* <DEDUP_REMOVED lines=21> */
[----:B------:R-:W2:Y:S04]  /*0a70*/  LDG.E.128.CONSTANT R56, desc[UR10][R24.64+0x10000] ;  /* 0x0100000a18387981 */ /* 0x000ea8000c1e9d00 */
[----:B------:R-:W2:Y:S01]  /*0a80*/  LDG.E.128.CONSTANT R60, desc[UR10][R24.64+0x10080] ;  /* 0x0100800a183c7981 */ /* 0x000ea2000c1e9d00 */
[----:B------:R-:W0:Y:S01]  /*0a90*/  S2UR UR9, SR_CgaCtaId ;  /* 0x00000000000979c3 */ /* 0x000e220000008800 */
[----:B------:R-:W-:-:S04]  /*0aa0*/  USHF.L.U32 UR5, UR4, 0x9, URZ ;  /* 0x0000000904057899 */ /* 0x000fc800080006ff */
[----:B------:R-:W-:-:S06]  /*0ab0*/  ULOP3.LUT UR6, UR5, 0x200, URZ, 0xc, !UPT ;  /* 0x0000020005067892 */ /* 0x000fcc000f8e0cff */
[----:B------:R-:W-:-:S04]  /*0ac0*/  IADD3 R28, PT, PT, R92, UR6, RZ ;  /* 0x000000065c1c7c10 */ /* 0x000fc8000fffe0ff */
[----:B------:R-:W-:Y:S01]  /*0ad0*/  LEA R116, R28, UR7, 0x2 ;  /* 0x000000071c747c11 */ /* 0x000fe2000f8e10ff */
[----:B------:R-:W-:Y:S01]  /*0ae0*/  UMOV UR7, 0x400 ;  /* 0x0000040000077882 */ /* 0x000fe20000000000 */
[----:B------:R-:W-:Y:S02]  /*0af0*/  ULOP3.LUT UR5, UR5, 0x200, URZ, 0xc0, !UPT ;  /* 0x0000020005057892 */ /* 0x000fe4000f8ec0ff */
[----:B------:R-:W-:Y:S02]  /*0b00*/  UIADD3 UR8, UPT, UPT, UR7, 0x1000, URZ ;  /* 0x0000100007087890 */ /* 0x000fe4000fffe0ff */
[----:B------:R-:W-:Y:S02]  /*0b10*/  USHF.L.U32 UR6, UR4, 0xb, URZ ;  /* 0x0000000b04067899 */ /* 0x000fe400080006ff */
[----:B0-----:R-:W-:Y:S02]  /*0b20*/  ULEA UR8, UR9, UR8, 0x18 ;  /* 0x0000000809087291 */ /* 0x001fe4000f8ec0ff */
[----:B------:R-:W-:-:S02]  /*0b30*/  ULEA UR7, UR9, UR7, 0x18 ;  /* 0x0000000709077291 */ /* 0x000fc4000f8ec0ff */
[----:B------:R-:W-:Y:S01]  /*0b40*/  ULOP3.LUT UR6, UR6, 0x800, URZ, 0xc, !UPT ;  /* 0x0000080006067892 */ /* 0x000fe2000f8e0cff */
[----:B---3--:R0:W-:Y:S02]  /*0b50*/  @P0 STS [R116+0xe0], R99 ;  /* 0x0000e06374000388 */ /* 0x0081e40000000800 */
[----:B0-----:R-:W-:Y:S02]  /*0b60*/  IADD3 R99, PT, PT, R95, UR5, RZ ;  /* 0x000000055f637c10 */ /* 0x001fe4000fffe0ff */
[----:B----4-:R-:W-:Y:S02]  /*0b70*/  @P0 STS [R116], R29 ;  /* 0x0000001d74000388 */ /* 0x010fe40000000800 */
[----:B------:R-:W-:Y:S02]  /*0b80*/  LEA R99, R99, UR8, 0x2 ;  /* 0x0000000863637c11 */ /* 0x000fe4000f8e10ff */
[----:B-----5:R-:W-:Y:S04]  /*0b90*/  @P0 STS [R116+0x20], R33 ;  /* 0x0000202174000388 */ /* 0x020fe80000000800 */
[----:B------:R-:W-:Y:S04]  /*0ba0*/  @P0 STS [R116+0x40], R37 ;  /* 0x0000402574000388 */ /* 0x000fe80000000800 */
[----:B------:R-:W-:Y:S04]  /*0bb0*/  @P0 STS [R116+0x60], R41 ;  /* 0x0000602974000388 */ /* 0x000fe80000000800 */
[----:B------:R-:W-:Y:S04]  /*0bc0*/  @P0 STS [R116+0x80], R45 ;  /* 0x0000802d74000388 */ /* 0x000fe80000000800 */
[----:B------:R-:W-:Y:S04]  /*0bd0*/  @P0 STS [R116+0xa0], R49 ;  /* 0x0000a03174000388 */ /* 0x000fe80000000800 */
[----:B------:R0:W-:Y:S04]  /*0be0*/  @P3 STS [R116+0xe4], R108 ;  /* 0x0000e46c74003388 */ /* 0x0001e80000000800 */
[----:B--2---:R1:W-:Y:S01]  /*0bf0*/  @P2 STS [R116+0xe8], R114 ;  /* 0x0000e87274002388 */ /* 0x0043e20000000800 */
[----:B0-----:R-:W-:-:S02]  /*0c00*/  LEA R108, R0, UR5, 0x5 ;  /* 0x00000005006c7c11 */ /* 0x001fc4000f8e28ff */
[----:B-1----:R-:W-:Y:S02]  /*0c10*/  LEA R114, R92, UR8, 0x2 ;  /* 0x000000085c727c11 */ /* 0x002fe4000f8e10ff */
[----:B------:R-:W-:Y:S01]  /*0c20*/  LEA R108, R108, UR7, 0x2 ;  /* 0x000000076c6c7c11 */ /* 0x000fe2000f8e10ff */
[----:B------:R-:W-:Y:S04]  /*0c30*/  @P0 STS [R116+0xc0], R53 ;  /* 0x0000c03574000388 */ /* 0x000fe80000000800 */
        /* <DEDUP_REMOVED lines=22> */
[----:B------:R-:W-:Y:S04]  /*0da0*/  STS.128 [R114+UR6], R56 ;  /* 0x0000003872007988 */ /* 0x000fe80008000c06 */
[----:B------:R-:W-:Y:S04]  /*0db0*/  STS.128 [R114+UR6+0x80], R60 ;  /* 0x0000803c72007988 */ /* 0x000fe80008000c06 */
[----:B------:R-:W-:Y:S04]  /*0dc0*/  LDS.128 R24, [R108] ;  /* 0x000000006c187984 */ /* 0x000fe80000000c00 */
[----:B------:R-:W0:Y:S04]  /*0dd0*/  LDS.128 R28, [R99] ;  /* 0x00000000631c7984 */ /* 0x000e280000000c00 */
[----:B------:R-:W1:Y:S04]  /*0de0*/  LDS.128 R32, [R99+0x80] ;  /* 0x0000800063207984 */ /* 0x000e680000000c00 */
[----:B------:R-:W2:Y:S04]  /*0df0*/  LDS.128 R36, [R108+0x400] ;  /* 0x000400006c247984 */ /* 0x000ea80000000c00 */
[----:B------:R-:W3:Y:S04]  /*0e00*/  LDS.128 R40, [R108+0x20] ;  /* 0x000020006c287984 */ /* 0x000ee80000000c00 */
[----:B------:R-:W4:Y:S04]  /*0e10*/  LDS.128 R44, [R108+0x420] ;  /* 0x000420006c2c7984 */ /* 0x000f280000000c00 */
[----:B------:R-:W5:Y:S04]  /*0e20*/  LDS.128 R48, [R108+0x40] ;  /* 0x000040006c307984 */ /* 0x000f680000000c00 */
[----:B------:R-:W5:Y:S04]  /*0e30*/  LDS.128 R52, [R108+0x440] ;  /* 0x000440006c347984 */ /* 0x000f680000000c00 */
[----:B------:R-:W5:Y:S04]  /*0e40*/  LDS.128 R56, [R108+0x60] ;  /* 0x000060006c387984 */ /* 0x000f680000000c00 */
[----:B------:R-:W5:Y:S01]  /*0e50*/  LDS.128 R60, [R108+0x460] ;  /* 0x000460006c3c7984 */ /* 0x000f620000000c00 */
[C---:B0-----:R-:W-:Y:S01]  /*0e60*/  FFMA R105, R24.reuse, R28, R105 ;  /* 0x0000001c18697223 */ /* 0x041fe20000000069 */
[C---:B------:R-:W-:Y:S01]  /*0e70*/  FFMA R104, R24.reuse, R29, R104 ;  /* 0x0000001d18687223 */ /* 0x040fe20000000068 */
[C---:B------:R-:W-:Y:S01]  /*0e80*/  FFMA R114, R24.reuse, R30, R107 ;  /* 0x0000001e18727223 */ /* 0x040fe2000000006b */
[C---:B------:R-:W-:Y:S01]  /*0e90*/  FFMA R106, R24.reuse, R31, R106 ;  /* 0x0000001f186a7223 */ /* 0x040fe2000000006a */
[C---:B-1----:R-:W-:Y:S01]  /*0ea0*/  FFMA R109, R24.reuse, R32, R109 ;  /* 0x00000020186d7223 */ /* 0x042fe2000000006d */
[C---:B------:R-:W-:Y:S01]  /*0eb0*/  FFMA R110, R24.reuse, R33, R110 ;  /* 0x00000021186e7223 */ /* 0x040fe2000000006e */
[C---:B------:R-:W-:Y:S01]  /*0ec0*/  FFMA R111, R24.reuse, R34, R111 ;  /* 0x00000022186f7223 */ /* 0x040fe2000000006f */
[----:B------:R-:W-:Y:S01]  /*0ed0*/  FFMA R24, R24, R35, R112 ;  /* 0x0000002318187223 */ /* 0x000fe20000000070 */
[C---:B--2---:R-:W-:Y:S01]  /*0ee0*/  FFMA R112, R36.reuse, R28, R93 ;  /* 0x0000001c24707223 */ /* 0x044fe2000000005d */
[C---:B------:R-:W-:Y:S01]  /*0ef0*/  FFMA R103, R36.reuse, R32, R103 ;  /* 0x0000002024677223 */ /* 0x040fe20000000067 */
[C---:B------:R-:W-:Y:S01]  /*0f00*/  FFMA R96, R36.reuse, R29, R96 ;  /* 0x0000001d24607223 */ /* 0x040fe20000000060 */
[C---:B------:R-:W-:Y:S01]  /*0f10*/  FFMA R100, R36.reuse, R33, R100 ;  /* 0x0000002124647223 */ /* 0x040fe20000000064 */
[C---:B------:R-:W-:Y:S01]  /*0f20*/  FFMA R116, R36.reuse, R30, R97 ;  /* 0x0000001e24747223 */ /* 0x040fe20000000061 */
[C---:B------:R-:W-:Y:S01]  /*0f30*/  FFMA R101, R36.reuse, R34, R101 ;  /* 0x0000002224657223 */ /* 0x040fe20000000065 */
[C---:B------:R-:W-:Y:S01]  /*0f40*/  FFMA R98, R36.reuse, R31, R98 ;  /* 0x0000001f24627223 */ /* 0x040fe20000000062 */
[----:B------:R-:W-:Y:S01]  /*0f50*/  FFMA R36, R36, R35, R102 ;  /* 0x0000002324247223 */ /* 0x000fe20000000066 */
[C---:B---3--:R-:W-:Y:S01]  /*0f60*/  FFMA R122, R40.reuse, R28, R65 ;  /* 0x0000001c287a7223 */ /* 0x048fe20000000041 */
[C---:B------:R-:W-:Y:S01]  /*0f70*/  FFMA R102, R40.reuse, R29, R64 ;  /* 0x0000001d28667223 */ /* 0x040fe20000000040 */
[C---:B------:R-:W-:Y:S01]  /*0f80*/  FFMA R120, R40.reuse, R30, R67 ;  /* 0x0000001e28787223 */ /* 0x040fe20000000043 */
[----:B------:R-:W-:-:S02]  /*0f90*/  FFMA R118, R40, R31, R66 ;  /* 0x0000001f28767223 */ /* 0x000fc40000000042 */
[----:B------:R-:W0:Y:S01]  /*0fa0*/  LDS.128 R64, [R99+0x100] ;  /* 0x0001000063407984 */ /* 0x000e220000000c00 */
[C---:B------:R-:W-:Y:S01]  /*0fb0*/  FFMA R89, R40.reuse, R32, R89 ;  /* 0x0000002028597223 */ /* 0x040fe20000000059 */
[C---:B------:R-:W-:Y:S01]  /*0fc0*/  FFMA R88, R40.reuse, R33, R88 ;  /* 0x0000002128587223 */ /* 0x040fe20000000058 */
[C---:B------:R-:W-:Y:S01]  /*0fd0*/  FFMA R91, R40.reuse, R34, R91 ;  /* 0x00000022285b7223 */ /* 0x040fe2000000005b */
[----:B------:R-:W-:Y:S01]  /*0fe0*/  FFMA R40, R40, R35, R90 ;  /* 0x0000002328287223 */ /* 0x000fe2000000005a */
[C---:B----4-:R-:W-:Y:S01]  /*0ff0*/  FFMA R90, R44.reuse, R29, R16 ;  /* 0x0000001d2c5a7223 */ /* 0x050fe20000000010 */
[C---:B------:R-:W-:Y:S01]  /*1000*/  FFMA R124, R44.reuse, R28, R7 ;  /* 0x0000001c2c7c7223 */ /* 0x040fe20000000007 */
[C---:B------:R-:W-:Y:S01]  /*1010*/  FFMA R87, R44.reuse, R32, R87 ;  /* 0x000000202c577223 */ /* 0x040fe20000000057 */
[C---:B------:R-:W-:Y:S01]  /*1020*/  FFMA R82, R44.reuse, R33, R82 ;  /* 0x000000212c527223 */ /* 0x040fe20000000052 */
[C---:B------:R-:W-:Y:S01]  /*1030*/  FFMA R16, R44.reuse, R30, R23 ;  /* 0x0000001e2c107223 */ /* 0x040fe20000000017 */
[C---:B------:R-:W-:Y:S01]  /*1040*/  FFMA R85, R44.reuse, R34, R85 ;  /* 0x000000222c557223 */ /* 0x040fe20000000055 */
[C---:B------:R-:W-:Y:S01]  /*1050*/  FFMA R20, R44.reuse, R31, R20 ;  /* 0x0000001f2c147223 */ /* 0x040fe20000000014 */
[----:B------:R-:W-:Y:S01]  /*1060*/  FFMA R44, R44, R35, R86 ;  /* 0x000000232c2c7223 */ /* 0x000fe20000000056 */
[C---:B-----5:R-:W-:Y:S01]  /*1070*/  FFMA R86, R48.reuse, R29, R8 ;  /* 0x0000001d30567223 */ /* 0x060fe20000000008 */
[C---:B------:R-:W-:Y:S01]  /*1080*/  FFMA R9, R48.reuse, R28, R9 ;  /* 0x0000001c30097223 */ /* 0x040fe20000000009 */
[C---:B------:R-:W-:Y:S01]  /*1090*/  FFMA R77, R48.reuse, R32, R77 ;  /* 0x00000020304d7223 */ /* 0x040fe2000000004d */
[C---:B------:R-:W-:Y:S01]  /*10a0*/  FFMA R76, R48.reuse, R33, R76 ;  /* 0x00000021304c7223 */ /* 0x040fe2000000004c */
[C---:B------:R-:W-:Y:S01]  /*10b0*/  FFMA R8, R48.reuse, R30, R17 ;  /* 0x0000001e30087223 */ /* 0x040fe20000000011 */
[C---:B------:R-:W-:Y:S01]  /*10c0*/  FFMA R79, R48.reuse, R34, R79 ;  /* 0x00000022304f7223 */ /* 0x040fe2000000004f */
[C---:B------:R-:W-:Y:S01]  /*10d0*/  FFMA R12, R48.reuse, R31, R12 ;  /* 0x0000001f300c7223 */ /* 0x040fe2000000000c */
[----:B------:R-:W-:Y:S01]  /*10e0*/  FFMA R48, R48, R35, R78 ;  /* 0x0000002330307223 */ /* 0x000fe2000000004e */
[C---:B------:R-:W-:Y:S01]  /*10f0*/  FFMA R23, R52.reuse, R28, R5 ;  /* 0x0000001c34177223 */ /* 0x040fe20000000005 */
[-C--:B------:R-:W-:Y:S01]  /*1100*/  FFMA R93, R52, R29.reuse, R6 ;  /* 0x0000001d345d7223 */ /* 0x080fe20000000006 */
[----:B------:R-:W-:Y:S01]  /*1110*/  FFMA R113, R56, R29, R4 ;  /* 0x0000001d38717223 */ /* 0x000fe20000000004 */
[C---:B------:R-:W-:Y:S01]  /*1120*/  FFMA R69, R52.reuse, R32, R69 ;  /* 0x0000002034457223 */ /* 0x040fe20000000045 */
[C---:B------:R-:W-:Y:S01]  /*1130*/  FFMA R68, R52.reuse, R33, R68 ;  /* 0x0000002134447223 */ /* 0x040fe20000000044 */
[C---:B------:R-:W-:Y:S01]  /*1140*/  FFMA R121, R52.reuse, R30, R15 ;  /* 0x0000001e34797223 */ /* 0x040fe2000000000f */
[C---:B------:R-:W-:Y:S01]  /*1150*/  FFMA R71, R52.reuse, R34, R71 ;  /* 0x0000002234477223 */ /* 0x040fe20000000047 */
[----:B------:R-:W-:Y:S01]  /*1160*/  FFMA R78, R52, R31, R18 ;  /* 0x0000001f344e7223 */ /* 0x000fe20000000012 */
[----:B------:R-:W-:Y:S01]  /*1170*/  FFMA R11, R56, R28, R11 ;  /* 0x0000001c380b7223 */ /* 0x000fe2000000000b */
[----:B------:R-:W1:Y:S01]  /*1180*/  LDS.128 R4, [R99+0x180] ;  /* 0x0001800063047984 */ /* 0x000e620000000c00 */
[----:B------:R-:W-:Y:S01]  /*1190*/  FFMA R10, R60, R29, R10 ;  /* 0x0000001d3c0a7223 */ /* 0x000fe2000000000a */
[----:B------:R-:W-:Y:S01]  /*11a0*/  FFMA R52, R52, R35, R70 ;  /* 0x0000002334347223 */ /* 0x000fe20000000046 */
[C---:B------:R-:W-:Y:S01]  /*11b0*/  FFMA R73, R56.reuse, R32, R73 ;  /* 0x0000002038497223 */ /* 0x040fe20000000049 */
[C---:B------:R-:W-:Y:S01]  /*11c0*/  FFMA R18, R56.reuse, R30, R19 ;  /* 0x0000001e38127223 */ /* 0x040fe20000000013 */
[C---:B------:R-:W-:Y:S01]  /*11d0*/  FFMA R81, R56.reuse, R34, R81 ;  /* 0x0000002238517223 */ /* 0x040fe20000000051 */
[C---:B------:R-:W-:Y:S01]  /*11e0*/  FFMA R72, R56.reuse, R33, R72 ;  /* 0x0000002138487223 */ /* 0x040fe20000000048 */
[----:B------:R-:W-:Y:S01]  /*11f0*/  FFMA R70, R56, R31, R14 ;  /* 0x0000001f38467223 */ /* 0x000fe2000000000e */
[C---:B------:R-:W-:Y:S01]  /*1200*/  FFMA R28, R60.reuse, R28, R13 ;  /* 0x0000001c3c1c7223 */ /* 0x040fe2000000000d */
[C---:B------:R-:W-:Y:S01]  /*1210*/  FFMA R32, R60.reuse, R32, R75 ;  /* 0x000000203c207223 */ /* 0x040fe2000000004b */
[C---:B------:R-:W-:Y:S01]  /*1220*/  FFMA R74, R60.reuse, R33, R74 ;  /* 0x000000213c4a7223 */ /* 0x040fe2000000004a */
[C---:B------:R-:W-:Y:S01]  /*1230*/  FFMA R30, R60.reuse, R30, R21 ;  /* 0x0000001e3c1e7223 */ /* 0x040fe20000000015 */
[C---:B------:R-:W-:Y:S01]  /*1240*/  FFMA R34, R60.reuse, R34, R83 ;  /* 0x000000223c227223 */ /* 0x040fe20000000053 */
[----:B------:R-:W-:Y:S01]  /*1250*/  FFMA R22, R60, R31, R22 ;  /* 0x0000001f3c167223 */ /* 0x000fe20000000016 */
[-C--:B------:R-:W-:Y:S01]  /*1260*/  FFMA R56, R56, R35.reuse, R80 ;  /* 0x0000002338387223 */ /* 0x080fe20000000050 */
[----:B------:R-:W-:Y:S01]  /*1270*/  FFMA R60, R60, R35, R84 ;  /* 0x000000233c3c7223 */ /* 0x000fe20000000054 */
[-C--:B0-----:R-:W-:Y:S01]  /*1280*/  FFMA R35, R25, R65.reuse, R104 ;  /* 0x0000004119237223 */ /* 0x081fe20000000068 */
[-C--:B------:R-:W-:Y:S01]  /*1290*/  FFMA R75, R37, R65.reuse, R96 ;  /* 0x00000041254b7223 */ /* 0x080fe20000000060 */
[-C--:B------:R-:W-:Y:S01]  /*12a0*/  FFMA R83, R41, R65.reuse, R102 ;  /* 0x0000004129537223 */ /* 0x080fe20000000066 */
[-C--:B------:R-:W-:Y:S01]  /*12b0*/  FFMA R97, R45, R65.reuse, R90 ;  /* 0x000000412d617223 */ /* 0x080fe2000000005a */
[-C--:B------:R-:W-:Y:S01]  /*12c0*/  FFMA R107, R49, R65.reuse, R86 ;  /* 0x00000041316b7223 */ /* 0x080fe20000000056 */
[-C--:B------:R-:W-:Y:S01]  /*12d0*/  FFMA R93, R53, R65.reuse, R93 ;  /* 0x00000041355d7223 */ /* 0x080fe2000000005d */
[----:B------:R-:W-:Y:S01]  /*12e0*/  FFMA R113, R57, R65, R113 ;  /* 0x0000004139717223 */ /* 0x000fe20000000071 */
[C---:B------:R-:W-:Y:S01]  /*12f0*/  FFMA R15, R64.reuse, R49, R9 ;  /* 0x00000031400f7223 */ /* 0x040fe20000000009 */
[----:B------:R-:W-:Y:S01]  /*1300*/  FFMA R29, R64, R57, R11 ;  /* 0x00000039401d7223 */ /* 0x000fe2000000000b */
[----:B------:R-:W-:Y:S01]  /*1310*/  FFMA R65, R61, R65, R10 ;  /* 0x000000413d417223 */ /* 0x000fe2000000000a */
[----:B------:R-:W-:-:S02]  /*1320*/  FFMA R125, R49, R66, R8 ;  /* 0x00000042317d7223 */ /* 0x000fc40000000008 */
[----:B------:R-:W0:Y:S01]  /*1330*/  LDS.128 R8, [R99+0x200] ;  /* 0x0002000063087984 */ /* 0x000e220000000c00 */
[-C--:B------:R-:W-:Y:S01]  /*1340*/  FFMA R14, R57, R66.reuse, R18 ;  /* 0x00000042390e7223 */ /* 0x080fe20000000012 */
[C---:B------:R-:W-:Y:S01]  /*1350*/  FFMA R33, R64.reuse, R61, R28 ;  /* 0x0000003d40217223 */ /* 0x040fe2000000001c */
[-C--:B------:R-:W-:Y:S01]  /*1360*/  FFMA R123, R45, R66.reuse, R16 ;  /* 0x000000422d7b7223 */ /* 0x080fe20000000010 */
[-C--:B------:R-:W-:Y:S01]  /*1370*/  FFMA R18, R49, R67.reuse, R12 ;  /* 0x0000004331127223 */ /* 0x080fe2000000000c */
        /* <DEDUP_REMOVED lines=8> */
[-C--:B------:R-:W-:Y:S01]  /*1400*/  FFMA R105, R64, R25.reuse, R105 ;  /* 0x0000001940697223 */ /* 0x080fe20000000069 */
[C---:B------:R-:W-:Y:S01]  /*1410*/  FFMA R115, R25.reuse, R66, R114 ;  /* 0x0000004219737223 */ /* 0x040fe20000000072 */
[----:B-1----:R-:W-:Y:S01]  /*1420*/  FFMA R109, R4, R25, R109 ;  /* 0x00000019046d7223 */ /* 0x002fe2000000006d */
[C---:B------:R-:W-:Y:S01]  /*1430*/  FFMA R110, R25.reuse, R5, R110 ;  /* 0x00000005196e7223 */ /* 0x040fe2000000006e */
[C---:B------:R-:W-:Y:S01]  /*1440*/  FFMA R111, R25.reuse, R6, R111 ;  /* 0x00000006196f7223 */ /* 0x040fe2000000006f */
[----:B------:R-:W-:Y:S01]  /*1450*/  FFMA R24, R25, R7, R24 ;  /* 0x0000000719187223 */ /* 0x000fe20000000018 */
[----:B------:R-:W1:Y:S01]  /*1460*/  LDS.128 R20, [R99+0x280] ;  /* 0x0002800063147984 */ /* 0x000e620000000c00 */
[-C--:B------:R-:W-:Y:S01]  /*1470*/  FFMA R17, R64, R37.reuse, R112 ;  /* 0x0000002540117223 */ /* 0x080fe20000000070 */
[C---:B------:R-:W-:Y:S01]  /*1480*/  FFMA R117, R37.reuse, R66, R116 ;  /* 0x0000004225757223 */ /* 0x040fe20000000074 */
[----:B------:R-:W-:Y:S01]  /*1490*/  FFMA R103, R4, R37, R103 ;  /* 0x0000002504677223 */ /* 0x000fe20000000067 */
[C---:B------:R-:W-:Y:S01]  /*14a0*/  FFMA R25, R37.reuse, R5, R100 ;  /* 0x0000000525197223 */ /* 0x040fe20000000064 */
[C---:B------:R-:W-:Y:S01]  /*14b0*/  FFMA R101, R37.reuse, R6, R101 ;  /* 0x0000000625657223 */ /* 0x040fe20000000065 */
[----:B------:R-:W-:Y:S01]  /*14c0*/  FFMA R36, R37, R7, R36 ;  /* 0x0000000725247223 */ /* 0x000fe20000000024 */
[C---:B------:R-:W-:Y:S01]  /*14d0*/  FFMA R31, R64.reuse, R41, R122 ;  /* 0x00000029401f7223 */ /* 0x040fe2000000007a */
[----:B------:R-:W-:Y:S01]  /*14e0*/  FFMA R13, R64, R45, R124 ;  /* 0x0000002d400d7223 */ /* 0x000fe2000000007c */
[-C--:B------:R-:W-:Y:S01]  /*14f0*/  FFMA R119, R41, R66.reuse, R120 ;  /* 0x0000004229777223 */ /* 0x080fe20000000078 */
[----:B------:R-:W-:Y:S01]  /*1500*/  FFMA R121, R53, R66, R121 ;  /* 0x0000004235797223 */ /* 0x000fe20000000079 */
[C---:B------:R-:W-:Y:S01]  /*1510*/  FFMA R89, R4.reuse, R41, R89 ;  /* 0x0000002904597223 */ /* 0x040fe20000000059 */
[C---:B------:R-:W-:Y:S01]  /*1520*/  FFMA R37, R41.reuse, R5, R88 ;  /* 0x0000000529257223 */ /* 0x040fe20000000058 */
[C---:B------:R-:W-:Y:S01]  /*1530*/  FFMA R91, R41.reuse, R6, R91 ;  /* 0x00000006295b7223 */ /* 0x040fe2000000005b */
[----:B------:R-:W-:Y:S01]  /*1540*/  FFMA R40, R41, R7, R40 ;  /* 0x0000000729287223 */ /* 0x000fe20000000028 */
[----:B------:R-:W-:Y:S01]  /*1550*/  FFMA R66, R61, R66, R30 ;  /* 0x000000423d427223 */ /* 0x000fe2000000001e */
[C---:B------:R-:W-:Y:S01]  /*1560*/  FFMA R87, R4.reuse, R45, R87 ;  /* 0x0000002d04577223 */ /* 0x040fe20000000057 */
[C---:B------:R-:W-:Y:S01]  /*1570*/  FFMA R41, R45.reuse, R5, R82 ;  /* 0x000000052d297223 */ /* 0x040fe20000000052 */
[CC--:B------:R-:W-:Y:S01]  /*1580*/  FFMA R85, R45.reuse, R6.reuse, R85 ;  /* 0x000000062d557223 */ /* 0x0c0fe20000000055 */
        /* <DEDUP_REMOVED lines=10> */
[----:B------:R-:W-:Y:S01]  /*1630*/  FFMA R53, R4, R61, R32 ;  /* 0x0000003d04357223 */ /* 0x000fe20000000020 */
[-C--:B------:R-:W-:Y:S01]  /*1640*/  FFMA R72, R57, R5.reuse, R72 ;  /* 0x0000000539487223 */ /* 0x080fe20000000048 */
[----:B------:R-:W-:Y:S01]  /*1650*/  FFMA R74, R61, R5, R74 ;  /* 0x000000053d4a7223 */ /* 0x000fe2000000004a */
[-C--:B------:R-:W-:Y:S01]  /*1660*/  FFMA R81, R57, R6.reuse, R81 ;  /* 0x0000000639517223 */ /* 0x080fe20000000051 */
[----:B------:R-:W-:Y:S01]  /*1670*/  FFMA R34, R61, R6, R34 ;  /* 0x000000063d227223 */ /* 0x000fe20000000022 */
[-C--:B------:R-:W-:Y:S01]  /*1680*/  FFMA R56, R57, R7.reuse, R56 ;  /* 0x0000000739387223 */ /* 0x080fe20000000038 */
[----:B------:R-:W-:Y:S01]  /*1690*/  FFMA R60, R61, R7, R60 ;  /* 0x000000073d3c7223 */ /* 0x000fe2000000003c */
[----:B0-----:R-:W-:Y:S01]  /*16a0*/  FFMA R64, R8, R46, R13 ;  /* 0x0000002e08407223 */ /* 0x001fe2000000000d */
[----:B------:R-:W-:Y:S01]  /*16b0*/  FFMA R13, R62, R10, R66 ;  /* 0x0000000a3e0d7223 */ /* 0x000fe20000000042 */
[----:B------:R-:W0:Y:S01]  /*16c0*/  LDS.128 R4, [R99+0x300] ;  /* 0x0003000063047984 */ /* 0x000e220000000c00 */
[C---:B------:R-:W-:Y:S01]  /*16d0*/  FFMA R105, R8.reuse, R26, R105 ;  /* 0x0000001a08697223 */ /* 0x040fe20000000069 */
[C---:B------:R-:W-:Y:S01]  /*16e0*/  FFMA R30, R8.reuse, R38, R17 ;  /* 0x00000026081e7223 */ /* 0x040fe20000000011 */
[C---:B------:R-:W-:Y:S01]  /*16f0*/  FFMA R32, R8.reuse, R42, R31 ;  /* 0x0000002a08207223 */ /* 0x040fe2000000001f */
[C---:B------:R-:W-:Y:S01]  /*1700*/  FFMA R68, R8.reuse, R50, R15 ;  /* 0x0000003208447223 */ /* 0x040fe2000000000f */
[C---:B------:R-:W-:Y:S01]  /*1710*/  FFMA R70, R8.reuse, R54, R19 ;  /* 0x0000003608467223 */ /* 0x040fe20000000013 */
[C---:B------:R-:W-:Y:S01]  /*1720*/  FFMA R76, R8.reuse, R58, R29 ;  /* 0x0000003a084c7223 */ /* 0x040fe2000000001d */
[----:B------:R-:W-:Y:S01]  /*1730*/  FFMA R78, R8, R62, R33 ;  /* 0x0000003e084e7223 */ /* 0x000fe20000000021 */
        /* <DEDUP_REMOVED lines=22> */
[----:B------:R-:W-:-:S02]  /*18a0*/  FFMA R67, R62, R11, R67 ;  /* 0x0000000b3e437223 */ /* 0x000fc40000000043 */
[----:B------:R-:W2:Y:S01]  /*18b0*/  LDS.128 R8, [R99+0x380] ;  /* 0x0003800063087984 */ /* 0x000ea20000000c00 */
[----:B-1----:R-:W-:Y:S01]  /*18c0*/  FFMA R103, R20, R38, R103 ;  /* 0x0000002614677223 */ /* 0x002fe20000000067 */
[C---:B------:R-:W-:Y:S01]  /*18d0*/  FFMA R124, R38.reuse, R21, R25 ;  /* 0x00000015267c7223 */ /* 0x040fe20000000019 */
[C---:B------:R-:W-:Y:S01]  /*18e0*/  FFMA R101, R38.reuse, R22, R101 ;  /* 0x0000001626657223 */ /* 0x040fe20000000065 */
[----:B------:R-:W-:Y:S01]  /*18f0*/  FFMA R36, R38, R23, R36 ;  /* 0x0000001726247223 */ /* 0x000fe20000000024 */
[----:B------:R-:W-:Y:S01]  /*1900*/  FFMA R89, R20, R42, R89 ;  /* 0x0000002a14597223 */ /* 0x000fe20000000059 */
[C---:B------:R-:W-:Y:S01]  /*1910*/  FFMA R38, R42.reuse, R21, R37 ;  /* 0x000000152a267223 */ /* 0x040fe20000000025 */
[C---:B------:R-:W-:Y:S01]  /*1920*/  FFMA R91, R42.reuse, R22, R91 ;  /* 0x000000162a5b7223 */ /* 0x040fe2000000005b */
[----:B------:R-:W-:Y:S01]  /*1930*/  FFMA R42, R42, R23, R40 ;  /* 0x000000172a2a7223 */ /* 0x000fe20000000028 */
[----:B------:R-:W-:Y:S01]  /*1940*/  FFMA R87, R20, R46, R87 ;  /* 0x0000002e14577223 */ /* 0x000fe20000000057 */
[C---:B------:R-:W-:Y:S01]  /*1950*/  FFMA R40, R46.reuse, R21, R41 ;  /* 0x000000152e287223 */ /* 0x040fe20000000029 */
[C---:B------:R-:W-:Y:S01]  /*1960*/  FFMA R85, R46.reuse, R22, R85 ;  /* 0x000000162e557223 */ /* 0x040fe20000000055 */
[-C--:B------:R-:W-:Y:S01]  /*1970*/  FFMA R44, R46, R23.reuse, R44 ;  /* 0x000000172e2c7223 */ /* 0x080fe2000000002c */
[----:B------:R-:W-:Y:S01]  /*1980*/  FFMA R24, R26, R23, R24 ;  /* 0x000000171a187223 */ /* 0x000fe20000000018 */
[----:B------:R-:W-:Y:S01]  /*1990*/  FFMA R77, R20, R50, R77 ;  /* 0x00000032144d7223 */ /* 0x000fe2000000004d */
[CC--:B------:R-:W-:Y:S01]  /*19a0*/  FFMA R46, R50.reuse, R21.reuse, R45 ;  /* 0x00000015322e7223 */ /* 0x0c0fe2000000002d */
[----:B------:R-:W-:Y:S01]  /*19b0*/  FFMA R79, R50, R22, R79 ;  /* 0x00000016324f7223 */ /* 0x000fe2000000004f */
[----:B------:R-:W-:Y:S01]  /*19c0*/  FFMA R109, R20, R26, R109 ;  /* 0x0000001a146d7223 */ /* 0x000fe2000000006d */
[C---:B------:R-:W-:Y:S01]  /*19d0*/  FFMA R110, R26.reuse, R21, R110 ;  /* 0x000000151a6e7223 */ /* 0x040fe2000000006e */
[----:B------:R-:W-:Y:S01]  /*19e0*/  FFMA R111, R26, R22, R111 ;  /* 0x000000161a6f7223 */ /* 0x000fe2000000006f */
[----:B------:R-:W-:Y:S01]  /*19f0*/  FFMA R50, R50, R23, R48 ;  /* 0x0000001732327223 */ /* 0x000fe20000000030 */
[C---:B------:R-:W-:Y:S01]  /*1a00*/  FFMA R69, R20.reuse, R54, R69 ;  /* 0x0000003614457223 */ /* 0x040fe20000000045 */
[----:B------:R-:W-:Y:S01]  /*1a10*/  FFMA R73, R20, R58, R73 ;  /* 0x0000003a14497223 */ /* 0x000fe20000000049 */
[C---:B------:R-:W-:Y:S01]  /*1a20*/  FFMA R48, R54.reuse, R21, R49 ;  /* 0x0000001536307223 */ /* 0x040fe20000000031 */
[----:B------:R-:W-:Y:S01]  /*1a30*/  FFMA R52, R54, R23, R52 ;  /* 0x0000001736347223 */ /* 0x000fe20000000034 */
[----:B------:R-:W-:Y:S01]  /*1a40*/  FFMA R20, R20, R62, R53 ;  /* 0x0000003e14147223 */ /* 0x000fe20000000035 */
[-C--:B------:R-:W-:Y:S01]  /*1a50*/  FFMA R72, R58, R21.reuse, R72 ;  /* 0x000000153a487223 */ /* 0x080fe20000000048 */
[----:B------:R-:W-:Y:S01]  /*1a60*/  FFMA R74, R62, R21, R74 ;  /* 0x000000153e4a7223 */ /* 0x000fe2000000004a */
[C---:B------:R-:W-:Y:S01]  /*1a70*/  FFMA R81, R58.reuse, R22, R81 ;  /* 0x000000163a517223 */ /* 0x040fe20000000051 */
[-C--:B------:R-:W-:Y:S01]  /*1a80*/  FFMA R56, R58, R23.reuse, R56 ;  /* 0x000000173a387223 */ /* 0x080fe20000000038 */
[----:B------:R-:W-:Y:S01]  /*1a90*/  FFMA R60, R62, R23, R60 ;  /* 0x000000173e3c7223 */ /* 0x000fe2000000003c */
[C---:B0-----:R-:W-:Y:S01]  /*1aa0*/  FFMA R105, R4.reuse, R27, R105 ;  /* 0x0000001b04697223 */ /* 0x041fe20000000069 */
        /* <DEDUP_REMOVED lines=31> */
[----:B------:R-:W-:Y:S01]  /*1ca0*/  LDS.128 R28, [R108+0x10] ;  /* 0x000010006c1c7984 */ /* 0x000fe20000000c00 */
[----:B--2---:R-:W-:Y:S01]  /*1cb0*/  FFMA R115, R8, R27, R109 ;  /* 0x0000001b08737223 */ /* 0x004fe2000000006d */
[C---:B------:R-:W-:Y:S01]  /*1cc0*/  FFMA R110, R27.reuse, R9, R110 ;  /* 0x000000091b6e7223 */ /* 0x040fe2000000006e */
[C---:B------:R-:W-:Y:S01]  /*1cd0*/  FFMA R111, R27.reuse, R10, R111 ;  /* 0x0000000a1b6f7223 */ /* 0x040fe2000000006f */
[----:B------:R-:W0:Y:S01]  /*1ce0*/  LDS.128 R12, [R99+0x400] ;  /* 0x00040000630c7984 */ /* 0x000e220000000c00 */
[----:B------:R-:W-:-:S03]  /*1cf0*/  FFMA R112, R27, R11, R24 ;  /* 0x0000000b1b707223 */ /* 0x000fc60000000018 */
[----:B------:R-:W1:Y:S04]  /*1d00*/  LDS.128 R4, [R99+0x480] ;  /* 0x0004800063047984 */ /* 0x000e680000000c00 */
[----:B------:R-:W2:Y:S01]  /*1d10*/  LDS.128 R24, [R108+0x410] ;  /* 0x000410006c187984 */ /* 0x000ea20000000c00 */
[-C--:B------:R-:W-:Y:S01]  /*1d20*/  FFMA R71, R54, R22.reuse, R71 ;  /* 0x0000001636477223 */ /* 0x080fe20000000047 */
        /* <DEDUP_REMOVED lines=9> */
[----:B------:R-:W3:Y:S01]  /*1dc0*/  LDS.128 R32, [R108+0x30] ;  /* 0x000030006c207984 */ /* 0x000ee20000000c00 */
[----:B------:R-:W-:Y:S01]  /*1dd0*/  FFMA R64, R47, R9, R40 ;  /* 0x000000092f407223 */ /* 0x000fe20000000028 */
[C---:B------:R-:W-:Y:S01]  /*1de0*/  FFMA R73, R8.reuse, R59, R73 ;  /* 0x0000003b08497223 */ /* 0x040fe20000000049 */
[C---:B------:R-:W-:Y:S01]  /*1df0*/  FFMA R67, R8.reuse, R63, R20 ;  /* 0x0000003f08437223 */ /* 0x040fe20000000014 */
[----:B------:R-:W4:Y:S01]  /*1e00*/  LDS.128 R36, [R108+0x430] ;  /* 0x000430006c247984 */ /* 0x000f220000000c00 */
[-C--:B------:R-:W-:Y:S01]  /*1e10*/  FFMA R72, R59, R9.reuse, R72 ;  /* 0x000000093b487223 */ /* 0x080fe20000000048 */
[----:B------:R-:W-:Y:S01]  /*1e20*/  FFMA R74, R63, R9, R74 ;  /* 0x000000093f4a7223 */ /* 0x000fe2000000004a */
[-C--:B------:R-:W-:Y:S01]  /*1e30*/  FFMA R81, R59, R10.reuse, R81 ;  /* 0x0000000a3b517223 */ /* 0x080fe20000000051 */
[-C--:B------:R-:W-:Y:S01]  /*1e40*/  FFMA R109, R63, R10.reuse, R22 ;  /* 0x0000000a3f6d7223 */ /* 0x080fe20000000016 */
[-C--:B------:R-:W-:Y:S01]  /*1e50*/  FFMA R56, R59, R11.reuse, R56 ;  /* 0x0000000b3b387223 */ /* 0x080fe20000000038 */
[----:B------:R-:W-:Y:S01]  /*1e60*/  FFMA R60, R63, R11, R60 ;  /* 0x0000000b3f3c7223 */ /* 0x000fe2000000003c */
[----:B------:R-:W5:Y:S01]  /*1e70*/  LDS.128 R40, [R108+0x50] ;  /* 0x000050006c287984 */ /* 0x000f620000000c00 */
[C---:B------:R-:W-:Y:S01]  /*1e80*/  FFMA R87, R8.reuse, R47, R87 ;  /* 0x0000002f08577223 */ /* 0x040fe20000000057 */
[CC--:B------:R-:W-:Y:S01]  /*1e90*/  FFMA R85, R47.reuse, R10.reuse, R85 ;  /* 0x0000000a2f557223 */ /* 0x0c0fe20000000055 */
[----:B------:R-:W-:Y:S01]  /*1ea0*/  FFMA R70, R47, R11, R44 ;  /* 0x0000000b2f467223 */ /* 0x000fe2000000002c */
[C---:B------:R-:W-:Y:S01]  /*1eb0*/  FFMA R76, R51.reuse, R9, R46 ;  /* 0x00000009334c7223 */ /* 0x040fe2000000002e */
[----:B------:R-:W-:Y:S01]  /*1ec0*/  FFMA R77, R8, R51, R77 ;  /* 0x00000033084d7223 */ /* 0x000fe2000000004d */
[C---:B------:R-:W-:Y:S01]  /*1ed0*/  FFMA R79, R51.reuse, R10, R79 ;  /* 0x0000000a334f7223 */ /* 0x040fe2000000004f */
[----:B------:R-:W-:Y:S01]  /*1ee0*/  FFMA R78, R51, R11, R50 ;  /* 0x0000000b334e7223 */ /* 0x000fe20000000032 */
[C---:B------:R-:W-:Y:S01]  /*1ef0*/  FFMA R102, R55.reuse, R9, R48 ;  /* 0x0000000937667223 */ /* 0x040fe20000000030 */
        /* <DEDUP_REMOVED lines=15> */
[----:B------:R-:W-:Y:S01]  /*1ff0*/  FFMA R98, R24, R15, R98 ;  /* 0x0000000f18627223 */ /* 0x000fe20000000062 */
[----:B------:R-:W-:Y:S01]  /*2000*/  FFMA R69, R8, R55, R69 ;  /* 0x0000003708457223 */ /* 0x000fe20000000045 */
[C---:B------:R-:W-:Y:S01]  /*2010*/  FFMA R71, R55.reuse, R10, R71 ;  /* 0x0000000a37477223 */ /* 0x040fe20000000047 */
[----:B------:R-:W-:Y:S01]  /*2020*/  FFMA R104, R55, R11, R52 ;  /* 0x0000000b37687223 */ /* 0x000fe20000000034 */
[----:B------:R-:W0:Y:S01]  /*2030*/  LDS.128 R48, [R108+0x70] ;  /* 0x000070006c307984 */ /* 0x000e220000000c00 */
[----:B------:R-:W-:-:S03]  /*2040*/  FFMA R24, R24, R7, R54 ;  /* 0x0000000718187223 */ /* 0x000fc60000000036 */
[----:B------:R4:W1:Y:S04]  /*2050*/  LDS.128 R52, [R108+0x470] ;  /* 0x000470006c347984 */ /* 0x0008680000000c00 */
[----:B------:R-:W2:Y:S01]  /*2060*/  LDS.128 R8, [R99+0x500] ;  /* 0x0005000063087984 */ /* 0x000ea20000000c00 */
[C---:B---3--:R-:W-:Y:S01]  /*2070*/  FFMA R116, R32.reuse, R12, R17 ;  /* 0x0000000c20747223 */ /* 0x048fe20000000011 */
[C---:B------:R-:W-:Y:S01]  /*2080*/  FFMA R89, R32.reuse, R4, R89 ;  /* 0x0000000420597223 */ /* 0x040fe20000000059 */
[C---:B------:R-:W-:Y:S01]  /*2090*/  FFMA R84, R32.reuse, R13, R84 ;  /* 0x0000000d20547223 */ /* 0x040fe20000000054 */
[C---:B------:R-:W-:Y:S01]  /*20a0*/  FFMA R62, R32.reuse, R5, R62 ;  /* 0x00000005203e7223 */ /* 0x040fe2000000003e */
        /* <DEDUP_REMOVED lines=25> */
[C---:B------:R-:W-:Y:S01]  /*2240*/  FFMA R71, R44.reuse, R6, R71 ;  /* 0x000000062c477223 */ /* 0x040fe20000000047 */
[C---:B------:R-:W-:Y:S01]  /*2250*/  FFMA R66, R44.reuse, R15, R66 ;  /* 0x0000000f2c427223 */ /* 0x040fe20000000042 */
        /* <DEDUP_REMOVED lines=9> */
[C---:B-1----:R-:W-:Y:S01]  /*22f0*/  FFMA R48, R52.reuse, R12, R65 ;  /* 0x0000000c34307223 */ /* 0x042fe20000000041 */
[C---:B------:R-:W-:Y:S01]  /*2300*/  FFMA R12, R52.reuse, R4, R67 ;  /* 0x00000004340c7223 */ /* 0x040fe20000000043 */
[----:B------:R-:W0:Y:S01]  /*2310*/  LDS.128 R16, [R99+0x580] ;  /* 0x0005800063107984 */ /* 0x000e220000000c00 */
[C---:B------:R-:W-:Y:S01]  /*2320*/  FFMA R4, R52.reuse, R14, R113 ;  /* 0x0000000e34047223 */ /* 0x040fe20000000071 */
[C---:B------:R-:W-:Y:S01]  /*2330*/  FFMA R100, R52.reuse, R13, R100 ;  /* 0x0000000d34647223 */ /* 0x040fe20000000064 */
[C---:B------:R-:W-:Y:S01]  /*2340*/  FFMA R58, R52.reuse, R15, R58 ;  /* 0x0000000f343a7223 */ /* 0x040fe2000000003a */
[-C--:B--2---:R-:W-:Y:S01]  /*2350*/  FFMA R115, R29, R10.reuse, R20 ;  /* 0x0000000a1d737223 */ /* 0x084fe20000000014 */
[-C--:B------:R-:W-:Y:S01]  /*2360*/  FFMA R20, R45, R10.reuse, R40 ;  /* 0x0000000a2d147223 */ /* 0x080fe20000000028 */
[----:B------:R-:W-:Y:S01]  /*2370*/  FFMA R125, R49, R10, R44 ;  /* 0x0000000a317d7223 */ /* 0x000fe2000000002c */
[C---:B------:R-:W-:Y:S01]  /*2380*/  FFMA R74, R52.reuse, R5, R74 ;  /* 0x00000005344a7223 */ /* 0x040fe2000000004a */
[C---:B------:R-:W-:Y:S01]  /*2390*/  FFMA R109, R52.reuse, R6, R109 ;  /* 0x00000006346d7223 */ /* 0x040fe2000000006d */
[----:B------:R-:W-:Y:S01]  /*23a0*/  FFMA R60, R52, R7, R60 ;  /* 0x00000007343c7223 */ /* 0x000fe2000000003c */
[C---:B------:R-:W-:Y:S01]  /*23b0*/  FFMA R61, R8.reuse, R45, R75 ;  /* 0x0000002d083d7223 */ /* 0x040fe2000000004b */
[C---:B------:R-:W-:Y:S01]  /*23c0*/  FFMA R15, R8.reuse, R49, R83 ;  /* 0x00000031080f7223 */ /* 0x040fe20000000053 */
[C---:B------:R-:W-:Y:S01]  /*23d0*/  FFMA R65, R8.reuse, R53, R48 ;  /* 0x0000003508417223 */ /* 0x040fe20000000030 */
[----:B------:R-:W-:Y:S01]  /*23e0*/  FFMA R93, R41, R9, R111 ;  /* 0x00000009295d7223 */ /* 0x000fe2000000006f */
[-C--:B------:R-:W-:Y:S01]  /*23f0*/  FFMA R40, R53, R10.reuse, R4 ;  /* 0x0000000a35287223 */ /* 0x080fe20000000004 */
[----:B------:R-:W-:Y:S01]  /*2400*/  FFMA R44, R41, R11, R36 ;  /* 0x0000000b292c7223 */ /* 0x000fe20000000024 */
        /* <DEDUP_REMOVED lines=15> */
[----:B------:R-:W-:Y:S01]  /*2500*/  FFMA R14, R41, R10, R88 ;  /* 0x0000000a290e7223 */ /* 0x000fe20000000058 */
[----:B------:R-:W1:Y:S01]  /*2510*/  LDS.128 R4, [R99+0x600] ;  /* 0x0006000063047984 */ /* 0x000e620000000c00 */
        /* <DEDUP_REMOVED lines=8> */
[C---:B0-----:R-:W-:Y:S01]  /*25a0*/  FFMA R66, R16.reuse, R29, R59 ;  /* 0x0000001d10427223 */ /* 0x041fe2000000003b */
        /* <DEDUP_REMOVED lines=24> */
[-C--:B------:R-:W-:Y:S01]  /*2730*/  FFMA R81, R49, R18.reuse, R81 ;  /* 0x0000001231517223 */ /* 0x080fe20000000051 */
[----:B------:R-:W-:Y:S01]  /*2740*/  FFMA R109, R53, R18, R109 ;  /* 0x00000012356d7223 */ /* 0x000fe2000000006d */
[----:B------:R-:W-:Y:S01]  /*2750*/  FFMA R73, R16, R49, R73 ;  /* 0x0000003110497223 */ /* 0x000fe20000000049 */
[-C--:B------:R-:W-:Y:S01]  /*2760*/  FFMA R12, R49, R19.reuse, R56 ;  /* 0x00000013310c7223 */ /* 0x080fe20000000038 */
[----:B------:R-:W-:Y:S01]  /*2770*/  FFMA R19, R53, R19, R60 ;  /* 0x0000001335137223 */ /* 0x000fe2000000003c */
[----:B-1----:R-:W-:Y:S01]  /*2780*/  FFMA R18, R4, R38, R57 ;  /* 0x0000002604127223 */ /* 0x002fe20000000039 */
[----:B------:R-:W-:Y:S01]  /*2790*/  FFMA R82, R46, R5, R111 ;  /* 0x000000052e527223 */ /* 0x000fe2000000006f */
[----:B------:R-:W-:Y:S01]  /*27a0*/  FFMA R16, R4, R46, R61 ;  /* 0x0000002e04107223 */ /* 0x000fe2000000003d */
[----:B------:R-:W0:Y:S01]  /*27b0*/  LDS.128 R56, [R99+0x700] ;  /* 0x0007000063387984 */ /* 0x000e220000000c00 */
[----:B--2---:R-:W-:-:S03]  /*27c0*/  FFMA R111, R30, R10, R63 ;  /* 0x0000000a1e6f7223 */ /* 0x004fc6000000003f */
[----:B------:R-:W1:Y:S01]  /*27d0*/  LDS.128 R60, [R99+0x780] ;  /* 0x00078000633c7984 */ /* 0x000e620000000c00 */
[----:B------:R-:W-:Y:S01]  /*27e0*/  UIADD3 UR4, UPT, UPT, UR4, 0x1, URZ ;  /* 0x0000000104047890 */ /* 0x000fe2000fffe0ff */
[----:B------:R-:W-:Y:S01]  /*27f0*/  FFMA R72, R49, R17, R72 ;  /* 0x0000001131487223 */ /* 0x000fe20000000048 */
[----:B------:R-:W-:Y:S01]  /*2800*/  FFMA R105, R4, R30, R105 ;  /* 0x0000001e04697223 */ /* 0x000fe20000000069 */
[C---:B------:R-:W-:Y:S01]  /*2810*/  FFMA R100, R30.reuse, R5, R67 ;  /* 0x000000051e647223 */ /* 0x040fe20000000043 */
[C---:B------:R-:W-:Y:S01]  /*2820*/  FFMA R112, R30.reuse, R6, R115 ;  /* 0x000000061e707223 */ /* 0x040fe20000000073 */
[----:B------:R-:W-:Y:S01]  /*2830*/  FFMA R116, R30, R7, R119 ;  /* 0x000000071e747223 */ /* 0x000fe20000000077 */
[----:B------:R-:W-:Y:S01]  /*2840*/  FFMA R49, R8, R30, R66 ;  /* 0x0000001e08317223 */ /* 0x000fe20000000042 */
[C---:B------:R-:W-:Y:S01]  /*2850*/  FFMA R120, R30.reuse, R9, R22 ;  /* 0x000000091e787223 */ /* 0x040fe20000000016 */
[----:B------:R-:W-:Y:S01]  /*2860*/  FFMA R28, R30, R11, R28 ;  /* 0x0000000b1e1c7223 */ /* 0x000fe2000000001c */
[----:B------:R-:W-:Y:S01]  /*2870*/  UISETP.NE.AND UP0, UPT, UR4, 0xff, UPT ;  /* 0x000000ff0400788c */ /* 0x000fe2000bf05270 */
[----:B------:R-:W-:Y:S01]  /*2880*/  FFMA R64, R4, R26, R13 ;  /* 0x0000001a04407223 */ /* 0x000fe2000000000d */
        /* <DEDUP_REMOVED lines=16> */
[C---:B------:R-:W-:Y:S01]  /*2990*/  FFMA R76, R4.reuse, R42, R21 ;  /* 0x0000002a044c7223 */ /* 0x040fe20000000015 */
        /* <DEDUP_REMOVED lines=9> */
[-C--:B------:R-:W-:Y:S01]  /*2a30*/  FFMA R90, R42, R5.reuse, R93 ;  /* 0x000000052a5a7223 */ /* 0x080fe2000000005d */
[----:B------:R-:W-:Y:S01]  /*2a40*/  FFMA R98, R50, R5, R83 ;  /* 0x0000000532627223 */ /* 0x000fe20000000053 */
        /* <DEDUP_REMOVED lines=8> */
[-C--:B------:R-:W-:Y:S01]  /*2ad0*/  FFMA R110, R50, R6.reuse, R125 ;  /* 0x00000006326e7223 */ /* 0x080fe2000000007d */
[----:B------:R-:W-:Y:S01]  /*2ae0*/  FFMA R40, R54, R6, R40 ;  /* 0x0000000636287223 */ /* 0x000fe20000000028 */
[-C--:B------:R-:W-:Y:S01]  /*2af0*/  FFMA R48, R46, R7.reuse, R48 ;  /* 0x000000072e307223 */ /* 0x080fe20000000030 */
[-C--:B------:R-:W-:Y:S01]  /*2b00*/  FFMA R36, R50, R7.reuse, R36 ;  /* 0x0000000732247223 */ /* 0x080fe20000000024 */
[----:B------:R-:W-:Y:S01]  /*2b10*/  FFMA R52, R54, R7, R52 ;  /* 0x0000000736347223 */ /* 0x000fe20000000034 */
[----:B------:R-:W-:Y:S01]  /*2b20*/  FFMA R69, R8, R46, R69 ;  /* 0x0000002e08457223 */ /* 0x000fe20000000045 */
        /* <DEDUP_REMOVED lines=9> */
[-C--:B------:R-:W-:Y:S01]  /*2bc0*/  FFMA R50, R50, R11.reuse, R12 ;  /* 0x0000000b32327223 */ /* 0x080fe2000000000c */
[----:B------:R-:W-:Y:S01]  /*2bd0*/  FFMA R54, R54, R11, R19 ;  /* 0x0000000b36367223 */ /* 0x000fe20000000013 */
[C---:B0-----:R-:W-:Y:S01]  /*2be0*/  FFMA R93, R56.reuse, R27, R64 ;  /* 0x0000001b385d7223 */ /* 0x041fe20000000040 */
[C---:B------:R-:W-:Y:S01]  /*2bf0*/  FFMA R5, R56.reuse, R47, R16 ;  /* 0x0000002f38057223 */ /* 0x040fe20000000010 */
[C---:B------:R-:W-:Y:S01]  /*2c00*/  FFMA R13, R56.reuse, R55, R4 ;  /* 0x00000037380d7223 */ /* 0x040fe20000000004 */
[----:B------:R-:W-:Y:S01]  /*2c10*/  FFMA R8, R43, R57, R90 ;  /* 0x000000392b087223 */ /* 0x000fe2000000005a */
[-C--:B------:R-:W-:Y:S01]  /*2c20*/  FFMA R23, R39, R58.reuse, R86 ;  /* 0x0000003a27177223 */ /* 0x080fe20000000056 */
[C---:B------:R-:W-:Y:S01]  /*2c30*/  FFMA R65, R56.reuse, R35, R74 ;  /* 0x0000002338417223 */ /* 0x040fe2000000004a */
[C---:B------:R-:W-:Y:S01]  /*2c40*/  FFMA R7, R56.reuse, R39, R18 ;  /* 0x0000002738077223 */ /* 0x040fe20000000012 */
[C---:B------:R-:W-:Y:S01]  /*2c50*/  FFMA R9, R56.reuse, R43, R76 ;  /* 0x0000002b38097223 */ /* 0x040fe2000000004c */
[C---:B------:R-:W-:Y:S01]  /*2c60*/  FFMA R11, R56.reuse, R51, R80 ;  /* 0x00000033380b7223 */ /* 0x040fe20000000050 */
        /* <DEDUP_REMOVED lines=11> */
[-C--:B-1----:R-:W-:Y:S01]  /*2d20*/  FFMA R90, R35, R63.reuse, R68 ;  /* 0x0000003f235a7223 */ /* 0x082fe20000000044 */
[----:B------:R-:W-:Y:S01]  /*2d30*/  FFMA R86, R39, R63, R70 ;  /* 0x0000003f27567223 */ /* 0x000fe20000000046 */
[----:B------:R-:W-:Y:S01]  /*2d40*/  FFMA R105, R56, R31, R105 ;  /* 0x0000001f38697223 */ /* 0x000fe20000000069 */
[----:B------:R-:W-:Y:S01]  /*2d50*/  FFMA R96, R27, R57, R96 ;  /* 0x000000391b607223 */ /* 0x000fe20000000060 */
        /* <DEDUP_REMOVED lines=20> */
[-C--:B------:R-:W-:Y:S01]  /*2ea0*/  FFMA R91, R35, R62.reuse, R91 ;  /* 0x0000003e235b7223 */ /* 0x080fe2000000005b */
[C---:B------:R-:W-:Y:S01]  /*2eb0*/  FFMA R87, R60.reuse, R39, R87 ;  /* 0x000000273c577223 */ /* 0x040fe20000000057 */
[C---:B------:R-:W-:Y:S01]  /*2ec0*/  FFMA R82, R39.reuse, R61, R34 ;  /* 0x0000003d27527223 */ /* 0x040fe20000000022 */
[-C--:B------:R-:W-:Y:S01]  /*2ed0*/  FFMA R85, R39, R62.reuse, R85 ;  /* 0x0000003e27557223 */ /* 0x080fe20000000055 */
        /* <DEDUP_REMOVED lines=16> */
[----:B------:R-:W-:Y:S06]  /*2fe0*/  BRA.U UP0, `(.L_x_2) ;  /* 0xffffffd500c07547 */ /* 0x000fec000b83ffff */
[----:B------:R-:W0:Y:S01]  /*2ff0*/  S2R R37, SR_CTAID.Y ;  /* 0x0000000000257919 */ /* 0x000e220000002600 */
[----:B------:R-:W-:Y:S02]  /*3000*/  LEA R94, R0, UR7, 0x7 ;  /* 0x00000007005e7c11 */ /* 0x000fe4000f8e38ff */
[----:B------:R-:W-:Y:S01]  /*3010*/  LEA R92, R2, UR8, 0x4 ;  /* 0x00000008025c7c11 */ /* 0x000fe2000f8e20ff */
[----:B------:R-:W-:Y:S06]  /*3020*/  BAR.SYNC.DEFER_BLOCKING 0x0 ;  /* 0x0000000000007b1d */ /* 0x000fec0000010000 */
[----:B------:R-:W-:Y:S01]  /*3030*/  LDS.128 R24, [R94+0x800] ;  /* 0x000800005e187984 */ /* 0x000fe20000000c00 */
[----:B0-----:R-:W-:-:S03]  /*3040*/  LEA R49, R37, R0, 0x3 ;  /* 0x0000000025317211 */ /* 0x001fc600078e18ff */
[----:B------:R-:W0:Y:S04]  /*3050*/  LDS.128 R28, [R92+0x800] ;  /* 0x000800005c1c7984 */ /* 0x000e280000000c00 */
[----:B------:R-:W1:Y:S01]  /*3060*/  LDS.128 R32, [R92+0x880] ;  /* 0x000880005c207984 */ /* 0x000e620000000c00 */
[----:B------:R-:W-:-:S03]  /*3070*/  IMAD R0, R49, -0x2, R0 ;  /* 0xfffffffe31007824 */ /* 0x000fc600078e0200 */
[----:B------:R-:W2:Y:S01]  /*3080*/  LDS.128 R44, [R94+0xc00] ;  /* 0x000c00005e2c7984 */ /* 0x000ea20000000c00 */
[----:B------:R-:W-:-:S03]  /*3090*/  IMAD R0, R0, -0x2000, RZ ;  /* 0xffffe00000007824 */ /* 0x000fc600078e02ff */
[----:B------:R-:W3:Y:S02]  /*30a0*/  LDS.128 R48, [R94+0x820] ;  /* 0x000820005e307984 */ /* 0x000ee40000000c00 */
[----:B------:R-:W-:Y:S02]  /*30b0*/  LEA R3, R3, R0, 0x6 ;  /* 0x0000000003037211 */ /* 0x000fe400078e30ff */
[----:B------:R-:W4:Y:S02]  /*30c0*/  LDS.128 R40, [R92+0x900] ;  /* 0x000900005c287984 */ /* 0x000f240000000c00 */
[----:B------:R-:W-:Y:S02]  /*30d0*/  LEA R2, R2, R3, 0x2 ;  /* 0x0000000302027211 */ /* 0x000fe400078e10ff */
        /* <DEDUP_REMOVED lines=15> */
[----:B------:R-:W-:Y:S01]  /*31d0*/  FFMA R100, R44, R33, R100 ;  /* 0x000000212c647223 */ /* 0x000fe20000000064 */
[C---:B---3--:R-:W-:Y:S01]  /*31e0*/  FFMA R64, R48.reuse, R29, R64 ;  /* 0x0000001d30407223 */ /* 0x048fe20000000040 */
[-C--:B------:R-:W-:Y:S01]  /*31f0*/  FFMA R66, R48, R31.reuse, R66 ;  /* 0x0000001f30427223 */ /* 0x080fe20000000042 */
        /* <DEDUP_REMOVED lines=13> */
[C---:B------:R-:W-:Y:S01]  /*32d0*/  FFMA R97, R25.reuse, R43, R106 ;  /* 0x0000002b19617223 */ /* 0x040fe2000000006a */
[C---:B-----5:R-:W-:Y:S01]  /*32e0*/  FFMA R95, R36.reuse, R25, R95 ;  /* 0x00000019245f7223 */ /* 0x060fe2000000005f */
        /* <DEDUP_REMOVED lines=13> */
[-C--:B------:R-:W-:Y:S01]  /*33c0*/  FFMA R121, R40, R49.reuse, R121 ;  /* 0x0000003128797223 */ /* 0x080fe20000000079 */
[----:B------:R-:W-:Y:S01]  /*33d0*/  FFMA R89, R36, R49, R89 ;  /* 0x0000003124597223 */ /* 0x000fe20000000059 */
[C---:B------:R-:W-:Y:S01]  /*33e0*/  FFMA R45, R49.reuse, R37, R88 ;  /* 0x00000025312d7223 */ /* 0x040fe20000000058 */
[C---:B------:R-:W-:Y:S01]  /*33f0*/  FFMA R119, R49.reuse, R42, R119 ;  /* 0x0000002a31777223 */ /* 0x040fe20000000077 */
[C---:B------:R-:W-:Y:S01]  /*3400*/  FFMA R117, R49.reuse, R38, R117 ;  /* 0x0000002631757223 */ /* 0x040fe20000000075 */
        /* <DEDUP_REMOVED lines=26> */
[----:B------:R-:W1:Y:S01]  /*35b0*/  LDS.128 R76, [R94+0xc60] ;  /* 0x000c60005e4c7984 */ /* 0x000e620000000c00 */
        /* <DEDUP_REMOVED lines=14> */
[----:B------:R-:W2:Y:S01]  /*36a0*/  LDS.128 R68, [R92+0xa00] ;  /* 0x000a00005c447984 */ /* 0x000ea20000000c00 */
[C---:B------:R-:W-:Y:S01]  /*36b0*/  FFMA R5, R60.reuse, R28, R5 ;  /* 0x0000001c3c057223 */ /* 0x040fe20000000005 */
[----:B------:R-:W-:Y:S01]  /*36c0*/  FFMA R98, R60, R31, R18 ;  /* 0x0000001f3c627223 */ /* 0x000fe20000000012 */
[C---:B------:R-:W-:Y:S01]  /*36d0*/  FFMA R15, R61.reuse, R37, R6 ;  /* 0x000000253d0f7223 */ /* 0x040fe20000000006 */
[C---:B0-----:R-:W-:Y:S01]  /*36e0*/  FFMA R4, R64.reuse, R29, R4 ;  /* 0x0000001d40047223 */ /* 0x041fe20000000004 */
[----:B------:R-:W-:Y:S01]  /*36f0*/  FFMA R6, R64, R33, R72 ;  /* 0x0000002140067223 */ /* 0x000fe20000000048 */
        /* <DEDUP_REMOVED lines=16> */
[----:B------:R-:W0:Y:S01]  /*3800*/  LDS.128 R4, [R92+0xa80] ;  /* 0x000a80005c047984 */ /* 0x000e220000000c00 */
[C---:B------:R-:W-:Y:S01]  /*3810*/  FFMA R11, R65.reuse, R42, R19 ;  /* 0x0000002a410b7223 */ /* 0x040fe20000000013 */
[----:B------:R-:W-:Y:S01]  /*3820*/  FFMA R19, R65, R38, R81 ;  /* 0x0000002641137223 */ /* 0x000fe20000000051 */
[C---:B-1----:R-:W-:Y:S01]  /*3830*/  FFMA R10, R76.reuse, R29, R10 ;  /* 0x0000001d4c0a7223 */ /* 0x042fe2000000000a */
        /* <DEDUP_REMOVED lines=11> */
[----:B------:R-:W-:Y:S01]  /*38f0*/  FFMA R31, R40, R77, R13 ;  /* 0x0000004d281f7223 */ /* 0x000fe2000000000d */
[C---:B------:R-:W-:Y:S01]  /*3900*/  FFMA R37, R77.reuse, R37, R74 ;  /* 0x000000254d257223 */ /* 0x040fe2000000004a */
[C---:B------:R-:W-:Y:S01]  /*3910*/  FFMA R39, R77.reuse, R39, R76 ;  /* 0x000000274d277223 */ /* 0x040fe2000000004c */
[----:B--2---:R-:W-:Y:S01]  /*3920*/  FFMA R32, R68, R58, R9 ;  /* 0x0000003a44207223 */ /* 0x004fe20000000009 */
[-C--:B------:R-:W-:Y:S01]  /*3930*/  FFMA R102, R58, R70.reuse, R8 ;  /* 0x000000463a667223 */ /* 0x080fe20000000008 */
[-C--:B------:R-:W-:Y:S01]  /*3940*/  FFMA R110, R66, R70.reuse, R11 ;  /* 0x00000046426e7223 */ /* 0x080fe2000000000b */
[C---:B------:R-:W-:Y:S01]  /*3950*/  FFMA R61, R36.reuse, R65, R61 ;  /* 0x00000041243d7223 */ /* 0x040fe2000000003d */
[----:B------:R-:W1:Y:S01]  /*3960*/  LDS.128 R8, [R92+0xb00] ;  /* 0x000b00005c087984 */ /* 0x000e620000000c00 */
[----:B------:R-:W-:Y:S01]  /*3970*/  FFMA R13, R36, R77, R75 ;  /* 0x0000004d240d7223 */ /* 0x000fe2000000004b */
[C---:B------:R-:W-:Y:S01]  /*3980*/  FFMA R43, R77.reuse, R43, R22 ;  /* 0x0000002b4d2b7223 */ /* 0x040fe20000000016 */
[-C--:B------:R-:W-:Y:S01]  /*3990*/  FFMA R74, R26, R70.reuse, R109 ;  /* 0x000000461a4a7223 */ /* 0x080fe2000000006d */
[-C--:B------:R-:W-:Y:S01]  /*39a0*/  FFMA R76, R46, R70.reuse, R115 ;  /* 0x000000462e4c7223 */ /* 0x080fe20000000073 */
[-C--:B------:R-:W-:Y:S01]  /*39b0*/  FFMA R98, R50, R70.reuse, R119 ;  /* 0x0000004632627223 */ /* 0x080fe20000000077 */
[-C--:B------:R-:W-:Y:S01]  /*39c0*/  FFMA R100, R54, R70.reuse, R125 ;  /* 0x0000004636647223 */ /* 0x080fe2000000007d */
[-C--:B------:R-:W-:Y:S01]  /*39d0*/  FFMA R106, R62, R70.reuse, R96 ;  /* 0x000000463e6a7223 */ /* 0x080fe20000000060 */
[----:B------:R-:W-:Y:S01]  /*39e0*/  FFMA R114, R78, R70, R21 ;  /* 0x000000464e727223 */ /* 0x000fe20000000015 */
        /* <DEDUP_REMOVED lines=9> */
[----:B0-----:R-:W-:Y:S01]  /*3a80*/  FFMA R95, R4, R26, R95 ;  /* 0x0000001a045f7223 */ /* 0x001fe2000000005f */
[C---:B------:R-:W-:Y:S01]  /*3a90*/  FFMA R60, R26.reuse, R5, R3 ;  /* 0x000000051a3c7223 */ /* 0x040fe20000000003 */
[C---:B------:R-:W-:Y:S01]  /*3aa0*/  FFMA R93, R26.reuse, R6, R93 ;  /* 0x000000061a5d7223 */ /* 0x040fe2000000005d */
[----:B------:R-:W-:Y:S01]  /*3ab0*/  FFMA R26, R26, R7, R0 ;  /* 0x000000071a1a7223 */ /* 0x000fe20000000000 */
[----:B------:R-:W-:Y:S01]  /*3ac0*/  FFMA R89, R4, R50, R89 ;  /* 0x0000003204597223 */ /* 0x000fe20000000059 */
[C---:B------:R-:W-:Y:S01]  /*3ad0*/  FFMA R116, R50.reuse, R5, R45 ;  /* 0x0000000532747223 */ /* 0x040fe2000000002d */
[----:B------:R-:W-:Y:S01]  /*3ae0*/  FFMA R117, R50, R6, R117 ;  /* 0x0000000632757223 */ /* 0x000fe20000000075 */
        /* <DEDUP_REMOVED lines=9> */
[-C--:B------:R-:W-:Y:S01]  /*3b80*/  FFMA R52, R58, R71.reuse, R52 ;  /* 0x000000473a347223 */ /* 0x080fe20000000034 */
[----:B------:R-:W-:Y:S01]  /*3b90*/  FFMA R112, R78, R71, R43 ;  /* 0x000000474e707223 */ /* 0x000fe2000000002b */
[----:B------:R-:W-:Y:S01]  /*3ba0*/  FFMA R46, R46, R7, R24 ;  /* 0x000000072e2e7223 */ /* 0x000fe20000000018 */
[----:B------:R-:W-:Y:S01]  /*3bb0*/  FFMA R3, R4, R58, R17 ;  /* 0x0000003a04037223 */ /* 0x000fe20000000011 */
[C---:B------:R-:W-:Y:S01]  /*3bc0*/  FFMA R44, R58.reuse, R5, R53 ;  /* 0x000000053a2c7223 */ /* 0x040fe20000000035 */
[C---:B------:R-:W-:Y:S01]  /*3bd0*/  FFMA R41, R58.reuse, R6, R12 ;  /* 0x000000063a297223 */ /* 0x040fe2000000000c */
[----:B------:R-:W-:Y:S01]  /*3be0*/  FFMA R56, R58, R7, R56 ;  /* 0x000000073a387223 */ /* 0x000fe20000000038 */
[C---:B------:R-:W-:Y:S01]  /*3bf0*/  FFMA R48, R68.reuse, R54, R48 ;  /* 0x0000003644307223 */ /* 0x040fe20000000030 */
[-C--:B------:R-:W-:Y:S01]  /*3c00*/  FFMA R88, R68, R62.reuse, R88 ;  /* 0x0000003e44587223 */ /* 0x080fe20000000058 */
[-C--:B------:R-:W-:Y:S01]  /*3c10*/  FFMA R42, R54, R69.reuse, R20 ;  /* 0x00000045362a7223 */ /* 0x080fe20000000014 */
[----:B------:R-:W-:Y:S01]  /*3c20*/  FFMA R90, R62, R69, R90 ;  /* 0x000000453e5a7223 */ /* 0x000fe2000000005a */
[-C--:B------:R-:W-:Y:S01]  /*3c30*/  FFMA R24, R54, R5.reuse, R23 ;  /* 0x0000000536187223 */ /* 0x080fe20000000017 */
[----:B------:R-:W-:Y:S01]  /*3c40*/  FFMA R57, R4, R62, R57 ;  /* 0x0000003e04397223 */ /* 0x000fe20000000039 */
[C---:B------:R-:W-:Y:S01]  /*3c50*/  FFMA R58, R62.reuse, R5, R15 ;  /* 0x000000053e3a7223 */ /* 0x040fe2000000000f */
[C---:B------:R-:W-:Y:S01]  /*3c60*/  FFMA R43, R62.reuse, R6, R18 ;  /* 0x000000063e2b7223 */ /* 0x040fe20000000012 */
[----:B------:R-:W-:Y:S01]  /*3c70*/  FFMA R86, R62, R7, R86 ;  /* 0x000000073e567223 */ /* 0x000fe20000000056 */
[----:B------:R-:W-:Y:S01]  /*3c80*/  FFMA R118, R78, R5, R37 ;  /* 0x000000054e767223 */ /* 0x000fe20000000025 */
[----:B------:R-:W-:Y:S01]  /*3c90*/  FFMA R68, R68, R78, R31 ;  /* 0x0000004e44447223 */ /* 0x000fe2000000001f */
[----:B------:R-:W-:Y:S01]  /*3ca0*/  FFMA R64, R66, R69, R64 ;  /* 0x0000004542407223 */ /* 0x000fe20000000040 */
[-C--:B------:R-:W-:Y:S01]  /*3cb0*/  FFMA R96, R54, R71.reuse, R85 ;  /* 0x0000004736607223 */ /* 0x080fe20000000055 */
[----:B------:R-:W-:Y:S01]  /*3cc0*/  FFMA R108, R66, R71, R81 ;  /* 0x00000047426c7223 */ /* 0x000fe20000000051 */
[----:B------:R-:W-:Y:S01]  /*3cd0*/  FFMA R49, R4, R54, R49 ;  /* 0x0000003604317223 */ /* 0x000fe20000000031 */
[----:B------:R-:W-:Y:S01]  /*3ce0*/  FFMA R87, R54, R6, R87 ;  /* 0x0000000636577223 */ /* 0x000fe20000000057 */
[C---:B------:R-:W-:Y:S01]  /*3cf0*/  FFMA R61, R4.reuse, R66, R61 ;  /* 0x00000042043d7223 */ /* 0x040fe2000000003d */
[----:B------:R-:W-:Y:S01]  /*3d00*/  FFMA R120, R4, R78, R13 ;  /* 0x0000004e04787223 */ /* 0x000fe2000000000d */
[C---:B------:R-:W-:Y:S01]  /*3d10*/  FFMA R62, R66.reuse, R5, R73 ;  /* 0x00000005423e7223 */ /* 0x040fe20000000049 */
[----:B------:R-:W0:Y:S01]  /*3d20*/  LDS.128 R20, [R92+0xb80] ;  /* 0x000b80005c147984 */ /* 0x000e220000000c00 */
[-C--:B------:R-:W-:Y:S01]  /*3d30*/  FFMA R37, R66, R6.reuse, R19 ;  /* 0x0000000642257223 */ /* 0x080fe20000000013 */
[----:B------:R-:W-:Y:S01]  /*3d40*/  FFMA R45, R78, R6, R29 ;  /* 0x000000064e2d7223 */ /* 0x000fe2000000001d */
[-C--:B------:R-:W-:Y:S01]  /*3d50*/  FFMA R54, R54, R7.reuse, R16 ;  /* 0x0000000736367223 */ /* 0x080fe20000000010 */
[-C--:B------:R-:W-:Y:S01]  /*3d60*/  FFMA R66, R66, R7.reuse, R14 ;  /* 0x0000000742427223 */ /* 0x080fe2000000000e */
[----:B------:R-:W-:Y:S01]  /*3d70*/  FFMA R78, R78, R7, R39 ;  /* 0x000000074e4e7223 */ /* 0x000fe20000000027 */
[----:B------:R-:W-:Y:S01]  /*3d80*/  LDS.128 R12, [R92+0xc00] ;  /* 0x000c00005c0c7984 */ /* 0x000fe20000000c00 */
[C---:B-1----:R-:W-:Y:S01]  /*3d90*/  FFMA R105, R8.reuse, R27, R105 ;  /* 0x0000001b08697223 */ /* 0x042fe20000000069 */
[C---:B------:R-:W-:Y:S01]  /*3da0*/  FFMA R39, R8.reuse, R47, R28 ;  /* 0x0000002f08277223 */ /* 0x040fe2000000001c */
[C---:B------:R-:W-:Y:S01]  /*3db0*/  FFMA R53, R8.reuse, R51, R30 ;  /* 0x0000003308357223 */ /* 0x040fe2000000001e */
[----:B------:R-:W1:Y:S01]  /*3dc0*/  LDS.128 R4, [R94+0x810] ;  /* 0x000810005e047984 */ /* 0x000e620000000c00 */
        /* <DEDUP_REMOVED lines=29> */
[----:B------:R-:W2:Y:S01]  /*3fa0*/  LDS.128 R16, [R94+0xc10] ;  /* 0x000c10005e107984 */ /* 0x000ea20000000c00 */
[C---:B0-----:R-:W-:Y:S01]  /*3fb0*/  FFMA R89, R20.reuse, R51, R89 ;  /* 0x0000003314597223 */ /* 0x041fe20000000059 */
[C---:B------:R-:W-:Y:S01]  /*3fc0*/  FFMA R116, R51.reuse, R21, R116 ;  /* 0x0000001533747223 */ /* 0x040fe20000000074 */
[CC--:B------:R-:W-:Y:S01]  /*3fd0*/  FFMA R117, R51.reuse, R22.reuse, R117 ;  /* 0x0000001633757223 */ /* 0x0c0fe20000000075 */
[----:B------:R-:W0:Y:S01]  /*3fe0*/  LDS.128 R8, [R92+0xc80] ;  /* 0x000c80005c087984 */ /* 0x000e220000000c00 */
[----:B------:R-:W-:Y:S01]  /*3ff0*/  FFMA R74, R51, R23, R50 ;  /* 0x00000017334a7223 */ /* 0x000fe20000000032 */
[C---:B------:R-:W-:Y:S01]  /*4000*/  FFMA R49, R20.reuse, R55, R49 ;  /* 0x0000003714317223 */ /* 0x040fe20000000031 */
[C---:B------:R-:W-:Y:S01]  /*4010*/  FFMA R48, R55.reuse, R21, R24 ;  /* 0x0000001537307223 */ /* 0x040fe20000000018 */
[----:B------:R-:W3:Y:S01]  /*4020*/  LDS.128 R28, [R92+0xd00] ;  /* 0x000d00005c1c7984 */ /* 0x000ee20000000c00 */
[CC--:B------:R-:W-:Y:S01]  /*4030*/  FFMA R87, R55.reuse, R22.reuse, R87 ;  /* 0x0000001637577223 */ /* 0x0c0fe20000000057 */
[----:B------:R-:W-:Y:S01]  /*4040*/  FFMA R54, R55, R23, R54 ;  /* 0x0000001737367223 */ /* 0x000fe20000000036 */
[-C--:B------:R-:W-:Y:S01]  /*4050*/  FFMA R107, R27, R22.reuse, R93 ;  /* 0x000000161b6b7223 */ /* 0x080fe2000000005d */
[----:B------:R-:W4:Y:S01]  /*4060*/  LDS.128 R32, [R92+0xd80] ;  /* 0x000d80005c207984 */ /* 0x000f220000000c00 */
        /* <DEDUP_REMOVED lines=23> */
[C---:B-1----:R-:W-:Y:S01]  /*41e0*/  FFMA R36, R4.reuse, R13, R36 ;  /* 0x0000000d04247223 */ /* 0x042fe20000000024 */
[----:B------:R-:W1:Y:S01]  /*41f0*/  LDS.128 R24, [R94+0x830] ;  /* 0x000830005e187984 */ /* 0x000e620000000c00 */
[C---:B------:R-:W-:Y:S01]  /*4200*/  FFMA R105, R4.reuse, R12, R105 ;  /* 0x0000000c04697223 */ /* 0x040fe20000000069 */
[C---:B------:R-:W-:Y:S01]  /*4210*/  FFMA R103, R4.reuse, R14, R103 ;  /* 0x0000000e04677223 */ /* 0x040fe20000000067 */
[----:B------:R-:W-:Y:S01]  /*4220*/  FFMA R70, R4, R15, R70 ;  /* 0x0000000f04467223 */ /* 0x000fe20000000046 */
[----:B------:R-:W5:Y:S01]  /*4230*/  LDS.128 R20, [R94+0xc30] ;  /* 0x000c30005e147984 */ /* 0x000f620000000c00 */
[C---:B--2---:R-:W-:Y:S01]  /*4240*/  FFMA R113, R16.reuse, R12, R39 ;  /* 0x0000000c10717223 */ /* 0x044fe20000000027 */
[----:B------:R-:W-:Y:S01]  /*4250*/  FFMA R101, R16, R14, R101 ;  /* 0x0000000e10657223 */ /* 0x000fe20000000065 */
[C---:B0-----:R-:W-:Y:S01]  /*4260*/  FFMA R95, R4.reuse, R8, R95 ;  /* 0x00000008045f7223 */ /* 0x041fe2000000005f */
[C---:B------:R-:W-:Y:S01]  /*4270*/  FFMA R60, R4.reuse, R9, R60 ;  /* 0x00000009043c7223 */ /* 0x040fe2000000003c */
[C---:B------:R-:W-:Y:S01]  /*4280*/  FFMA R67, R4.reuse, R10, R107 ;  /* 0x0000000a04437223 */ /* 0x040fe2000000006b */
[----:B------:R-:W-:Y:S01]  /*4290*/  FFMA R68, R4, R11, R68 ;  /* 0x0000000b04447223 */ /* 0x000fe20000000044 */
[C---:B------:R-:W-:Y:S01]  /*42a0*/  FFMA R4, R16.reuse, R13, R38 ;  /* 0x0000000d10047223 */ /* 0x040fe20000000026 */
[C---:B---3--:R-:W-:Y:S01]  /*42b0*/  FFMA R111, R5.reuse, R29, R36 ;  /* 0x0000001d056f7223 */ /* 0x048fe20000000024 */
[C---:B------:R-:W-:Y:S01]  /*42c0*/  FFMA R44, R16.reuse, R9, R0 ;  /* 0x00000009102c7223 */ /* 0x040fe20000000000 */
[----:B------:R-:W0:Y:S01]  /*42d0*/  LDS.128 R36, [R94+0x850] ;  /* 0x000850005e247984 */ /* 0x000e220000000c00 */
[C---:B------:R-:W-:Y:S01]  /*42e0*/  FFMA R46, R16.reuse, R11, R46 ;  /* 0x0000000b102e7223 */ /* 0x040fe2000000002e */
[----:B------:R-:W-:Y:S01]  /*42f0*/  FFMA R41, R16, R8, R93 ;  /* 0x0000000810297223 */ /* 0x000fe2000000005d */
[----:B------:R-:W-:Y:S01]  /*4300*/  FFMA R105, R28, R5, R105 ;  /* 0x000000051c697223 */ /* 0x000fe20000000069 */
[C---:B------:R-:W-:Y:S01]  /*4310*/  FFMA R107, R5.reuse, R30, R103 ;  /* 0x0000001e056b7223 */ /* 0x040fe20000000067 */
[C---:B------:R-:W-:Y:S01]  /*4320*/  FFMA R79, R5.reuse, R31, R70 ;  /* 0x0000001f054f7223 */ /* 0x040fe20000000046 */
[----:B----4-:R-:W-:Y:S01]  /*4330*/  FFMA R95, R32, R5, R95 ;  /* 0x00000005205f7223 */ /* 0x010fe2000000005f */
[C---:B------:R-:W-:Y:S01]  /*4340*/  FFMA R93, R5.reuse, R33, R60 ;  /* 0x00000021055d7223 */ /* 0x040fe2000000003c */
[C---:B------:R-:W-:Y:S01]  /*4350*/  FFMA R67, R5.reuse, R34, R67 ;  /* 0x0000002205437223 */ /* 0x040fe20000000043 */
[----:B------:R-:W-:Y:S01]  /*4360*/  FFMA R0, R5, R35, R68 ;  /* 0x0000002305007223 */ /* 0x000fe20000000044 */
[C---:B------:R-:W-:Y:S01]  /*4370*/  FFMA R119, R17.reuse, R29, R4 ;  /* 0x0000001d11777223 */ /* 0x040fe20000000004 */
[C---:B------:R-:W-:Y:S01]  /*4380*/  FFMA R5, R17.reuse, R33, R44 ;  /* 0x0000002111057223 */ /* 0x040fe2000000002c */
[C---:B------:R-:W-:Y:S01]  /*4390*/  FFMA R4, R17.reuse, R35, R46 ;  /* 0x0000002311047223 */ /* 0x040fe2000000002e */
[C---:B------:R-:W-:Y:S01]  /*43a0*/  FFMA R43, R16.reuse, R10, R99 ;  /* 0x0000000a102b7223 */ /* 0x040fe20000000063 */
[----:B------:R-:W2:Y:S01]  /*43b0*/  LDS.128 R44, [R94+0xc50] ;  /* 0x000c50005e2c7984 */ /* 0x000ea20000000c00 */
[----:B------:R-:W-:Y:S01]  /*43c0*/  FFMA R80, R16, R15, R80 ;  /* 0x0000000f10507223 */ /* 0x000fe20000000050 */
[C---:B------:R-:W-:Y:S01]  /*43d0*/  FFMA R115, R17.reuse, R30, R101 ;  /* 0x0000001e11737223 */ /* 0x040fe20000000065 */
[-C--:B------:R-:W-:Y:S01]  /*43e0*/  FFMA R113, R28, R17.reuse, R113 ;  /* 0x000000111c717223 */ /* 0x080fe20000000071 */
[----:B------:R-:W-:Y:S01]  /*43f0*/  FFMA R99, R32, R17, R41 ;  /* 0x0000001120637223 */ /* 0x000fe20000000029 */
        /* <DEDUP_REMOVED lines=23> */
[C---:B------:R-:W-:Y:S01]  /*4570*/  FFMA R117, R25.reuse, R31, R84 ;  /* 0x0000001f19757223 */ /* 0x040fe20000000054 */
[----:B------:R-:W-:Y:S01]  /*4580*/  FFMA R16, R25, R35, R16 ;  /* 0x0000002319107223 */ /* 0x000fe20000000010 */
[----:B------:R-:W-:Y:S01]  /*4590*/  FFMA R20, R20, R11, R54 ;  /* 0x0000000b14147223 */ /* 0x000fe20000000036 */
[-C--:B------:R-:W-:Y:S01]  /*45a0*/  FFMA R24, R28, R21.reuse, R65 ;  /* 0x000000151c187223 */ /* 0x080fe20000000041 */
[----:B------:R-:W-:Y:S01]  /*45b0*/  FFMA R65, R32, R21, R49 ;  /* 0x0000001520417223 */ /* 0x000fe20000000031 */
[C---:B------:R-:W-:Y:S01]  /*45c0*/  FFMA R25, R21.reuse, R33, R48 ;  /* 0x0000002115197223 */ /* 0x040fe20000000030 */
[C---:B0-----:R-:W-:Y:S01]  /*45d0*/  FFMA R54, R36.reuse, R9, R50 ;  /* 0x0000000924367223 */ /* 0x041fe20000000032 */
[C---:B------:R-:W-:Y:S01]  /*45e0*/  FFMA R53, R36.reuse, R10, R51 ;  /* 0x0000000a24357223 */ /* 0x040fe20000000033 */
[C---:B------:R-:W-:Y:S01]  /*45f0*/  FFMA R69, R36.reuse, R12, R69 ;  /* 0x0000000c24457223 */ /* 0x040fe20000000045 */
[----:B------:R-:W0:Y:S01]  /*4600*/  LDS.128 R48, [R94+0xc70] ;  /* 0x000c70005e307984 */ /* 0x000e220000000c00 */
[C---:B------:R-:W-:Y:S01]  /*4610*/  FFMA R3, R36.reuse, R8, R3 ;  /* 0x0000000824037223 */ /* 0x040fe20000000003 */
[C---:B------:R-:W-:Y:S01]  /*4620*/  FFMA R81, R36.reuse, R14, R81 ;  /* 0x0000000e24517223 */ /* 0x040fe20000000051 */
[C---:B------:R-:W-:Y:S01]  /*4630*/  FFMA R52, R36.reuse, R15, R52 ;  /* 0x0000000f24347223 */ /* 0x040fe20000000034 */
[----:B------:R-:W1:Y:S01]  /*4640*/  LDS.128 R40, [R94+0x870] ;  /* 0x000870005e287984 */ /* 0x000e620000000c00 */
[C---:B------:R-:W-:Y:S01]  /*4650*/  FFMA R60, R21.reuse, R30, R77 ;  /* 0x0000001e153c7223 */ /* 0x040fe2000000004d */
        /* <DEDUP_REMOVED lines=12> */
[C---:B--2---:R-:W-:Y:S01]  /*4720*/  FFMA R82, R44.reuse, R10, R55 ;  /* 0x0000000a2c527223 */ /* 0x044fe20000000037 */
[C---:B------:R-:W-:Y:S01]  /*4730*/  FFMA R58, R44.reuse, R9, R58 ;  /* 0x000000092c3a7223 */ /* 0x040fe2000000003a */
[----:B------:R-:W2:Y:S01]  /*4740*/  LDS.128 R52, [R92+0xe00] ;  /* 0x000e00005c347984 */ /* 0x000ea20000000c00 */
[C---:B------:R-:W-:Y:S01]  /*4750*/  FFMA R71, R44.reuse, R12, R71 ;  /* 0x0000000c2c477223 */ /* 0x040fe20000000047 */
[C---:B------:R-:W-:Y:S01]  /*4760*/  FFMA R57, R44.reuse, R8, R57 ;  /* 0x000000082c397223 */ /* 0x040fe20000000039 */
[C---:B------:R-:W-:Y:S01]  /*4770*/  FFMA R76, R44.reuse, R13, R90 ;  /* 0x0000000d2c4c7223 */ /* 0x040fe2000000005a */
[C---:B------:R-:W-:Y:S01]  /*4780*/  FFMA R83, R44.reuse, R14, R83 ;  /* 0x0000000e2c537223 */ /* 0x040fe20000000053 */
[C---:B------:R-:W-:Y:S01]  /*4790*/  FFMA R104, R44.reuse, R15, R104 ;  /* 0x0000000f2c687223 */ /* 0x040fe20000000068 */
[----:B------:R-:W-:Y:S01]  /*47a0*/  FFMA R44, R44, R11, R86 ;  /* 0x0000000b2c2c7223 */ /* 0x000fe20000000056 */
[C---:B------:R-:W-:Y:S01]  /*47b0*/  FFMA R70, R37.reuse, R29, R70 ;  /* 0x0000001d25467223 */ /* 0x040fe20000000046 */
[----:B------:R-:W-:Y:S01]  /*47c0*/  FFMA R36, R37, R35, R36 ;  /* 0x0000002325247223 */ /* 0x000fe20000000024 */
[C---:B------:R-:W-:Y:S01]  /*47d0*/  FFMA R37, R45.reuse, R33, R58 ;  /* 0x000000212d257223 */ /* 0x040fe2000000003a */
[-C--:B------:R-:W-:Y:S01]  /*47e0*/  FFMA R80, R28, R45.reuse, R71 ;  /* 0x0000002d1c507223 */ /* 0x080fe20000000047 */
[C---:B------:R-:W-:Y:S01]  /*47f0*/  FFMA R58, R45.reuse, R30, R83 ;  /* 0x0000001e2d3a7223 */ /* 0x040fe20000000053 */
[----:B------:R-:W-:Y:S01]  /*4800*/  FFMA R57, R32, R45, R57 ;  /* 0x0000002d20397223 */ /* 0x000fe20000000039 */
[C---:B------:R-:W-:Y:S01]  /*4810*/  FFMA R76, R45.reuse, R29, R76 ;  /* 0x0000001d2d4c7223 */ /* 0x040fe2000000004c */
[C---:B------:R-:W-:Y:S01]  /*4820*/  FFMA R71, R45.reuse, R34, R82 ;  /* 0x000000222d477223 */ /* 0x040fe20000000052 */
[C---:B------:R-:W-:Y:S01]  /*4830*/  FFMA R83, R45.reuse, R31, R104 ;  /* 0x0000001f2d537223 */ /* 0x040fe20000000068 */
[----:B------:R-:W-:Y:S01]  /*4840*/  FFMA R44, R45, R35, R44 ;  /* 0x000000232d2c7223 */ /* 0x000fe2000000002c */
[C---:B0-----:R-:W-:Y:S01]  /*4850*/  FFMA R72, R48.reuse, R13, R72 ;  /* 0x0000000d30487223 */ /* 0x041fe20000000048 */
[C---:B------:R-:W-:Y:S01]  /*4860*/  FFMA R75, R48.reuse, R12, R75 ;  /* 0x0000000c304b7223 */ /* 0x040fe2000000004b */
        /* <DEDUP_REMOVED lines=22> */
[----:B------:R-:W-:Y:S01]  /*49d0*/  FFMA R78, R48, R11, R78 ;  /* 0x0000000b304e7223 */ /* 0x000fe2000000004e */
[C---:B--2---:R-:W-:Y:S01]  /*49e0*/  FFMA R66, R50.reuse, R53, R13 ;  /* 0x0000003532427223 */ /* 0x044fe2000000000d */
[----:B------:R-:W0:Y:S01]  /*49f0*/  LDS.128 R8, [R92+0xe80] ;  /* 0x000e80005c087984 */ /* 0x000e220000000c00 */
[C---:B------:R-:W-:Y:S01]  /*4a00*/  FFMA R97, R49.reuse, R30, R97 ;  /* 0x0000001e31617223 */ /* 0x040fe20000000061 */
[C---:B------:R-:W-:Y:S01]  /*4a10*/  FFMA R31, R49.reuse, R31, R112 ;  /* 0x0000001f311f7223 */ /* 0x040fe20000000070 */
[C---:B------:R-:W-:Y:S01]  /*4a20*/  FFMA R35, R49.reuse, R35, R78 ;  /* 0x0000002331237223 */ /* 0x040fe2000000004e */
[----:B------:R-:W1:Y:S01]  /*4a30*/  LDS.128 R12, [R92+0xf00] ;  /* 0x000f00005c0c7984 */ /* 0x000e620000000c00 */
[-C--:B------:R-:W-:Y:S01]  /*4a40*/  FFMA R94, R50, R54.reuse, R97 ;  /* 0x00000036325e7223 */ /* 0x080fe20000000061 */
[----:B------:R-:W-:Y:S01]  /*4a50*/  FFMA R78, R18, R54, R115 ;  /* 0x00000036124e7223 */ /* 0x000fe20000000073 */
        /* <DEDUP_REMOVED lines=27> */
[-C--:B------:R-:W-:Y:S01]  /*4c10*/  FFMA R96, R38, R55.reuse, R81 ;  /* 0x0000003726607223 */ /* 0x080fe20000000051 */
[-C--:B------:R-:W-:Y:S01]  /*4c20*/  FFMA R98, R46, R55.reuse, R83 ;  /* 0x000000372e627223 */ /* 0x080fe20000000053 */
[----:B------:R-:W-:Y:S01]  /*4c30*/  FFMA R100, R42, R55, R73 ;  /* 0x000000372a647223 */ /* 0x000fe20000000049 */
[C---:B------:R-:W-:Y:S01]  /*4c40*/  FFMA R74, R52.reuse, R38, R74 ;  /* 0x00000026344a7223 */ /* 0x040fe2000000004a */
[C---:B------:R-:W-:Y:S01]  /*4c50*/  FFMA R80, R52.reuse, R46, R80 ;  /* 0x0000002e34507223 */ /* 0x040fe20000000050 */
[----:B------:R-:W-:Y:S01]  /*4c60*/  FFMA R52, R52, R50, R75 ;  /* 0x0000003234347223 */ /* 0x000fe2000000004b */
[----:B0-----:R-:W-:Y:S01]  /*4c70*/  FFMA R31, R8, R6, R95 ;  /* 0x00000006081f7223 */ /* 0x001fe2000000005f */
[C---:B------:R-:W-:Y:S01]  /*4c80*/  FFMA R104, R6.reuse, R9, R93 ;  /* 0x0000000906687223 */ /* 0x040fe2000000005d */
[C---:B------:R-:W-:Y:S01]  /*4c90*/  FFMA R67, R6.reuse, R10, R67 ;  /* 0x0000000a06437223 */ /* 0x040fe20000000043 */
[----:B------:R-:W-:Y:S01]  /*4ca0*/  FFMA R0, R6, R11, R0 ;  /* 0x0000000b06007223 */ /* 0x000fe20000000000 */
[----:B-1----:R-:W-:Y:S01]  /*4cb0*/  FFMA R115, R51, R14, R94 ;  /* 0x0000000e33737223 */ /* 0x002fe2000000005e */
[----:B------:R-:W-:Y:S01]  /*4cc0*/  FFMA R99, R8, R18, R99 ;  /* 0x0000001208637223 */ /* 0x000fe20000000063 */
[----:B------:R-:W0:Y:S01]  /*4cd0*/  LDS.128 R92, [R92+0xf80] ;  /* 0x000f80005c5c7984 */ /* 0x000e220000000c00 */
[C---:B------:R-:W-:Y:S01]  /*4ce0*/  FFMA R6, R18.reuse, R9, R5 ;  /* 0x0000000912067223 */ /* 0x040fe20000000005 */
[C---:B------:R-:W-:Y:S01]  /*4cf0*/  FFMA R101, R18.reuse, R10, R101 ;  /* 0x0000000a12657223 */ /* 0x040fe20000000065 */
[----:B------:R-:W-:Y:S01]  /*4d00*/  FFMA R18, R18, R11, R4 ;  /* 0x0000000b12127223 */ /* 0x000fe20000000004 */
[----:B------:R-:W-:Y:S01]  /*4d10*/  FFMA R89, R8, R26, R89 ;  /* 0x0000001a08597223 */ /* 0x000fe20000000059 */
[----:B------:R-:W1:Y:S01]  /*4d20*/  LDC.64 R4, c[0x0][0x390] ;  /* 0x0000e400ff047b82 */ /* 0x000e620000000a00 */
        /* <DEDUP_REMOVED lines=17> */
[CC--:B------:R-:W-:Y:S01]  /*4e40*/  FFMA R108, R50.reuse, R9.reuse, R33 ;  /* 0x00000009326c7223 */ /* 0x0c0fe20000000021 */
[----:B------:R-:W-:Y:S01]  /*4e50*/  FFMA R29, R50, R10, R29 ;  /* 0x0000000a321d7223 */ /* 0x000fe2000000001d */
[C---:B------:R-:W-:Y:S01]  /*4e60*/  FFMA R46, R42.reuse, R9, R61 ;  /* 0x000000092a2e7223 */ /* 0x040fe2000000003d */
[-C--:B------:R-:W-:Y:S01]  /*4e70*/  FFMA R40, R42, R11.reuse, R40 ;  /* 0x0000000b2a287223 */ /* 0x080fe20000000028 */
[----:B------:R-:W-:Y:S01]  /*4e80*/  FFMA R50, R50, R11, R35 ;  /* 0x0000000b32327223 */ /* 0x000fe20000000023 */
[----:B------:R-:W-:Y:S01]  /*4e90*/  FFMA R9, R12, R19, R28 ;  /* 0x000000130c097223 */ /* 0x000fe2000000001c */
[----:B-1----:R-:W-:-:S04]  /*4ea0*/  IMAD.WIDE.U32 R2, R2, 0x4, R4 ;  /* 0x0000000402027825 */ /* 0x002fc800078e0004 */
        /* <DEDUP_REMOVED lines=19> */
[----:B------:R1:W-:Y:S01]  /*4fe0*/  STG.E desc[UR10][R2.64+0x40000], R9 ;  /* 0x0400000902007986 */ /* 0x0003e2000c10190a */
[-C--:B------:R-:W-:Y:S01]  /*4ff0*/  FFMA R105, R12, R7.reuse, R105 ;  /* 0x000000070c697223 */ /* 0x080fe20000000069 */
[----:B0-----:R-:W-:Y:S01]  /*5000*/  FFMA R31, R92, R7, R31 ;  /* 0x000000075c1f7223 */ /* 0x001fe2000000001f */
[C---:B------:R-:W-:Y:S01]  /*5010*/  FFMA R67, R7.reuse, R94, R67 ;  /* 0x0000005e07437223 */ /* 0x040fe20000000043 */
[----:B------:R0:W-:Y:S01]  /*5020*/  STG.E desc[UR10][R2.64+0x40004], R25 ;  /* 0x0400041902007986 */ /* 0x0001e2000c10190a */
[C---:B------:R-:W-:Y:S01]  /*5030*/  FFMA R37, R12.reuse, R27, R30 ;  /* 0x0000001b0c257223 */ /* 0x040fe2000000001e */
[C---:B------:R-:W-:Y:S01]  /*5040*/  FFMA R41, R12.reuse, R23, R24 ;  /* 0x000000170c297223 */ /* 0x040fe20000000018 */
[C---:B------:R-:W-:Y:S01]  /*5050*/  FFMA R75, R12.reuse, R39, R74 ;  /* 0x000000270c4b7223 */ /* 0x040fe2000000004a */
[----:B------:R2:W-:Y:S01]  /*5060*/  STG.E desc[UR10][R2.64+0xc], R5 ;  /* 0x00000c0502007986 */ /* 0x0005e2000c10190a */
[C---:B------:R-:W-:Y:S01]  /*5070*/  FFMA R79, R12.reuse, R47, R80 ;  /* 0x0000002f0c4f7223 */ /* 0x040fe20000000050 */
[C---:B------:R-:W-:Y:S01]  /*5080*/  FFMA R103, R12.reuse, R43, R32 ;  /* 0x0000002b0c677223 */ /* 0x040fe20000000020 */
[----:B------:R-:W-:Y:S01]  /*5090*/  FFMA R107, R12, R51, R52 ;  /* 0x000000330c6b7223 */ /* 0x000fe20000000034 */
[----:B------:R3:W-:Y:S01]  /*50a0*/  STG.E desc[UR10][R2.64+0x4], R11 ;  /* 0x0000040b02007986 */ /* 0x0007e2000c10190a */
[----:B-1----:R-:W-:Y:S01]  /*50b0*/  FFMA R9, R7, R95, R0 ;  /* 0x0000005f07097223 */ /* 0x002fe20000000000 */
[-C--:B------:R-:W-:Y:S01]  /*50c0*/  FFMA R55, R27, R14.reuse, R82 ;  /* 0x0000000e1b377223 */ /* 0x080fe20000000052 */
[----:B------:R-:W-:Y:S01]  /*50d0*/  FFMA R59, R23, R14, R60 ;  /* 0x0000000e173b7223 */ /* 0x000fe2000000003c */
[----:B------:R1:W-:Y:S01]  /*50e0*/  STG.E desc[UR10][R2.64+0x8], R13 ;  /* 0x0000080d02007986 */ /* 0x0003e2000c10190a */
[----:B0-----:R-:W-:Y:S01]  /*50f0*/  FFMA R25, R39, R94, R21 ;  /* 0x0000005e27197223 */ /* 0x001fe20000000015 */
[-C--:B------:R-:W-:Y:S01]  /*5100*/  FFMA R21, R47, R93.reuse, R38 ;  /* 0x0000005d2f157223 */ /* 0x080fe20000000026 */
[-C--:B------:R-:W-:Y:S01]  /*5110*/  FFMA R85, R39, R14.reuse, R84 ;  /* 0x0000000e27557223 */ /* 0x080fe20000000054 */
[----:B------:R0:W-:Y:S01]  /*5120*/  STG.E desc[UR10][R2.64+0x4000c], R35 ;  /* 0x04000c2302007986 */ /* 0x0001e2000c10190a */
[-C--:B--2---:R-:W-:Y:S01]  /*5130*/  FFMA R5, R7, R93.reuse, R104 ;  /* 0x0000005d07057223 */ /* 0x084fe20000000068 */
[-C--:B------:R-:W-:Y:S01]  /*5140*/  FFMA R7, R19, R93.reuse, R6 ;  /* 0x0000005d13077223 */ /* 0x080fe20000000006 */
[-C--:B------:R-:W-:Y:S01]  /*5150*/  FFMA R87, R47, R14.reuse, R86 ;  /* 0x0000000e2f577223 */ /* 0x080fe20000000056 */
[----:B------:R2:W-:Y:S01]  /*5160*/  STG.E desc[UR10][R2.64+0x4600c], R15 ;  /* 0x04600c0f02007986 */ /* 0x0005e2000c10190a */
[----:B---3--:R-:W-:Y:S01]  /*5170*/  FFMA R11, R27, R93, R106 ;  /* 0x0000005d1b0b7223 */ /* 0x008fe2000000006a */
[----:B------:R-:W-:Y:S01]  /*5180*/  FFMA R113, R43, R14, R90 ;  /* 0x0000000e2b717223 */ /* 0x000fe2000000005a */
[C---:B------:R-:W-:Y:S01]  /*5190*/  FFMA R99, R92.reuse, R19, R99 ;  /* 0x000000135c637223 */ /* 0x040fe20000000063 */
[----:B------:R3:W-:Y:S01]  /*51a0*/  STG.E desc[UR10][R2.64+0x40008], R33 ;  /* 0x0400082102007986 */ /* 0x0007e2000c10190a */
[----:B-1----:R-:W-:Y:S01]  /*51b0*/  FFMA R13, R23, R93, R26 ;  /* 0x0000005d170d7223 */ /* 0x002fe2000000001a */
[-C--:B------:R-:W-:Y:S01]  /*51c0*/  FFMA R101, R19, R94.reuse, R101 ;  /* 0x0000005e13657223 */ /* 0x080fe20000000065 */
[C---:B------:R-:W-:Y:S01]  /*51d0*/  FFMA R89, R92.reuse, R27, R89 ;  /* 0x0000001b5c597223 */ /* 0x040fe20000000059 */
[----:B0-----:R-:W-:Y:S01]  /*51e0*/  FFMA R35, R43, R93, R46 ;  /* 0x0000005d2b237223 */ /* 0x001fe2000000002e */
[-C--:B------:R-:W-:Y:S01]  /*51f0*/  FFMA R17, R27, R94.reuse, R17 ;  /* 0x0000005e1b117223 */ /* 0x080fe20000000011 */
[C---:B------:R-:W-:Y:S01]  /*5200*/  FFMA R65, R92.reuse, R23, R65 ;  /* 0x000000175c417223 */ /* 0x040fe20000000041 */
[-C--:B------:R-:W-:Y:S01]  /*5210*/  FFMA R77, R23, R94.reuse, R77 ;  /* 0x0000005e174d7223 */ /* 0x080fe2000000004d */
[----:B--2---:R-:W-:Y:S01]  /*5220*/  FFMA R15, R39, R93, R22 ;  /* 0x0000005d270f7223 */ /* 0x004fe20000000016 */
[C---:B------:R-:W-:Y:S01]  /*5230*/  FFMA R69, R92.reuse, R39, R69 ;  /* 0x000000275c457223 */ /* 0x040fe20000000045 */
[C---:B------:R-:W-:Y:S01]  /*5240*/  FFMA R57, R92.reuse, R47, R57 ;  /* 0x0000002f5c397223 */ /* 0x040fe20000000039 */
[-C--:B------:R-:W-:Y:S01]  /*5250*/  FFMA R71, R47, R94.reuse, R71 ;  /* 0x0000005e2f477223 */ /* 0x080fe20000000047 */
[C---:B------:R-:W-:Y:S01]  /*5260*/  FFMA R63, R92.reuse, R43, R63 ;  /* 0x0000002b5c3f7223 */ /* 0x040fe2000000003f */
[----:B---3--:R-:W-:Y:S01]  /*5270*/  FFMA R33, R92, R51, R8 ;  /* 0x000000335c217223 */ /* 0x008fe20000000008 */
        /* <DEDUP_REMOVED lines=10> */
[----:B------:R-:W-:Y:S04]  /*5320*/  STG.E desc[UR10][R2.64], R105 ;  /* 0x0000006902007986 */ /* 0x000fe8000c10190a */
        /* <DEDUP_REMOVED lines=54> */
[----:B------:R-:W-:Y:S01]  /*5690*/  STG.E desc[UR10][R2.64+0x4608c], R51 ;  /* 0x04608c3302007986 */ /* 0x000fe2000c10190a */
[----:B------:R-:W-:Y:S05]  /*56a0*/  EXIT ;  /* 0x000000000000794d */ /* 0x000fea0003800000 */
.L_x_3:
[----:B------:R-:W-:-:S00]  /*56b0*/  BRA `(.L_x_3) ;  /* 0xfffffffc00fc7947 */ /* 0x000fc0000383ffff */
[----:B------:R-:W-:-:S00]  /*56c0*/  NOP ;  /* 0x0000000000007918 */ /* 0x000fc00000000000 */
        /* <DEDUP_REMOVED lines=11> */
.L_x_4:


//--------------------- .nv.shared.default_function_kernel0 --------------------------
	.section	.nv.shared.default_function_kernel0,"aw",@nobits
	.sectionflags	@""
	.align	4
.nv.shared.default_function_kernel0:
	.zero		9216


//--------------------- .nv.shared.reserved.0     --------------------------
	.section	.nv.shared.reserved.0,"aw",@nobits
	.weak		__nv_reservedSMEM_offset_0_alias
	.size		__nv_reservedSMEM_offset_0_alias, 0, 64
	.other		__nv_reservedSMEM_offset_0_alias,@"STO_CUDA_RESERVED_SHARED STV_DEFAULT"
__nv_reservedSMEM_offset_0_alias:
	.zero		0
	.zero		64


//--------------------- .nv.constant0.default_function_kernel0 --------------------------
	.section	.nv.constant0.default_function_kernel0,"a",@progbits
	.sectionflags	@""
	.align	4
.nv.constant0.default_function_kernel0:
	.zero		920


//--------------------- SYMBOLS --------------------------

	.type		.nv.reservedSmem.offset0,@object
	.size		.nv.reservedSmem.offset0,0x4
	.type		.nv.reservedSmem.cap,@object
	.size		.nv.reservedSmem.cap,0x4
